//
// Generated by NVIDIA NVVM Compiler
//
// Compiler Build ID: CL-36424714
// Cuda compilation tools, release 13.0, V13.0.88
// Based on NVVM 20.0.0
//

.version 9.0
.target sm_100
.address_size 64

	// .globl	Dgemv

.visible .entry Dgemv(
	.param .f64 Dgemv_param_0,
	.param .u64 .ptr .align 1 Dgemv_param_1,
	.param .u64 .ptr .align 1 Dgemv_param_2,
	.param .u64 .ptr .align 1 Dgemv_param_3,
	.param .u32 Dgemv_param_4,
	.param .u32 Dgemv_param_5,
	.param .u32 Dgemv_param_6
)
{
	.reg .pred 	%p<22>;
	.reg .b32 	%r<71>;
	.reg .b64 	%rd<82>;
	.reg .b64 	%fd<228>;

	ld.param.f64 	%fd27, [Dgemv_param_0];
	ld.param.u64 	%rd17, [Dgemv_param_1];
	ld.param.u64 	%rd18, [Dgemv_param_2];
	ld.param.u64 	%rd19, [Dgemv_param_3];
	ld.param.u32 	%r44, [Dgemv_param_4];
	ld.param.u32 	%r45, [Dgemv_param_5];
	ld.param.u32 	%r46, [Dgemv_param_6];
	cvta.to.global.u64 	%rd1, %rd18;
	cvta.to.global.u64 	%rd2, %rd17;
	cvta.to.global.u64 	%rd3, %rd19;
	mov.u32 	%r47, %ntid.x;
	mov.u32 	%r48, %ctaid.x;
	mov.u32 	%r49, %tid.x;
	mad.lo.s32 	%r1, %r47, %r48, %r49;
	setp.ne.s32 	%p1, %r46, 0;
	@%p1 bra 	$L__BB0_16;
	setp.ge.s32 	%p12, %r1, %r44;
	@%p12 bra 	$L__BB0_31;
	setp.lt.s32 	%p13, %r45, 1;
	mov.f64 	%fd218, 0d0000000000000000;
	@%p13 bra 	$L__BB0_15;
	mul.lo.s32 	%r2, %r45, %r1;
	add.s32 	%r54, %r45, -1;
	and.b32  	%r3, %r45, 15;
	setp.lt.u32 	%p14, %r54, 15;
	mov.f64 	%fd218, 0d0000000000000000;
	mov.b32 	%r60, 0;
	@%p14 bra 	$L__BB0_6;
	and.b32  	%r60, %r45, 2147483632;
	neg.s32 	%r58, %r60;
	add.s64 	%rd4, %rd2, 64;
	add.s64 	%rd78, %rd1, 64;
	mov.f64 	%fd218, 0d0000000000000000;
	mov.u32 	%r57, %r2;
$L__BB0_5:
	.pragma "nounroll";
	mul.wide.s32 	%rd63, %r57, 8;
	add.s64 	%rd64, %rd4, %rd63;
	ld.global.f64 	%fd123, [%rd64+-64];
	ld.global.f64 	%fd124, [%rd78+-64];
	fma.rn.f64 	%fd125, %fd123, %fd124, %fd218;
	ld.global.f64 	%fd126, [%rd64+-56];
	ld.global.f64 	%fd127, [%rd78+-56];
	fma.rn.f64 	%fd128, %fd126, %fd127, %fd125;
	ld.global.f64 	%fd129, [%rd64+-48];
	ld.global.f64 	%fd130, [%rd78+-48];
	fma.rn.f64 	%fd131, %fd129, %fd130, %fd128;
	ld.global.f64 	%fd132, [%rd64+-40];
	ld.global.f64 	%fd133, [%rd78+-40];
	fma.rn.f64 	%fd134, %fd132, %fd133, %fd131;
	ld.global.f64 	%fd135, [%rd64+-32];
	ld.global.f64 	%fd136, [%rd78+-32];
	fma.rn.f64 	%fd137, %fd135, %fd136, %fd134;
	ld.global.f64 	%fd138, [%rd64+-24];
	ld.global.f64 	%fd139, [%rd78+-24];
	fma.rn.f64 	%fd140, %fd138, %fd139, %fd137;
	ld.global.f64 	%fd141, [%rd64+-16];
	ld.global.f64 	%fd142, [%rd78+-16];
	fma.rn.f64 	%fd143, %fd141, %fd142, %fd140;
	ld.global.f64 	%fd144, [%rd64+-8];
	ld.global.f64 	%fd145, [%rd78+-8];
	fma.rn.f64 	%fd146, %fd144, %fd145, %fd143;
	ld.global.f64 	%fd147, [%rd64];
	ld.global.f64 	%fd148, [%rd78];
	fma.rn.f64 	%fd149, %fd147, %fd148, %fd146;
	ld.global.f64 	%fd150, [%rd64+8];
	ld.global.f64 	%fd151, [%rd78+8];
	fma.rn.f64 	%fd152, %fd150, %fd151, %fd149;
	ld.global.f64 	%fd153, [%rd64+16];
	ld.global.f64 	%fd154, [%rd78+16];
	fma.rn.f64 	%fd155, %fd153, %fd154, %fd152;
	ld.global.f64 	%fd156, [%rd64+24];
	ld.global.f64 	%fd157, [%rd78+24];
	fma.rn.f64 	%fd158, %fd156, %fd157, %fd155;
	ld.global.f64 	%fd159, [%rd64+32];
	ld.global.f64 	%fd160, [%rd78+32];
	fma.rn.f64 	%fd161, %fd159, %fd160, %fd158;
	ld.global.f64 	%fd162, [%rd64+40];
	ld.global.f64 	%fd163, [%rd78+40];
	fma.rn.f64 	%fd164, %fd162, %fd163, %fd161;
	ld.global.f64 	%fd165, [%rd64+48];
	ld.global.f64 	%fd166, [%rd78+48];
	fma.rn.f64 	%fd167, %fd165, %fd166, %fd164;
	ld.global.f64 	%fd168, [%rd64+56];
	ld.global.f64 	%fd169, [%rd78+56];
	fma.rn.f64 	%fd218, %fd168, %fd169, %fd167;
	add.s32 	%r58, %r58, 16;
	add.s32 	%r57, %r57, 16;
	add.s64 	%rd78, %rd78, 128;
	setp.ne.s32 	%p15, %r58, 0;
	@%p15 bra 	$L__BB0_5;
$L__BB0_6:
	setp.eq.s32 	%p16, %r3, 0;
	@%p16 bra 	$L__BB0_15;
	and.b32  	%r11, %r45, 7;
	setp.lt.u32 	%p17, %r3, 8;
	@%p17 bra 	$L__BB0_9;
	add.s32 	%r55, %r60, %r2;
	mul.wide.s32 	%rd65, %r55, 8;
	add.s64 	%rd66, %rd2, %rd65;
	ld.global.f64 	%fd171, [%rd66];
	mul.wide.u32 	%rd67, %r60, 8;
	add.s64 	%rd68, %rd1, %rd67;
	ld.global.f64 	%fd172, [%rd68];
	fma.rn.f64 	%fd173, %fd171, %fd172, %fd218;
	ld.global.f64 	%fd174, [%rd66+8];
	ld.global.f64 	%fd175, [%rd68+8];
	fma.rn.f64 	%fd176, %fd174, %fd175, %fd173;
	ld.global.f64 	%fd177, [%rd66+16];
	ld.global.f64 	%fd178, [%rd68+16];
	fma.rn.f64 	%fd179, %fd177, %fd178, %fd176;
	ld.global.f64 	%fd180, [%rd66+24];
	ld.global.f64 	%fd181, [%rd68+24];
	fma.rn.f64 	%fd182, %fd180, %fd181, %fd179;
	ld.global.f64 	%fd183, [%rd66+32];
	ld.global.f64 	%fd184, [%rd68+32];
	fma.rn.f64 	%fd185, %fd183, %fd184, %fd182;
	ld.global.f64 	%fd186, [%rd66+40];
	ld.global.f64 	%fd187, [%rd68+40];
	fma.rn.f64 	%fd188, %fd186, %fd187, %fd185;
	ld.global.f64 	%fd189, [%rd66+48];
	ld.global.f64 	%fd190, [%rd68+48];
	fma.rn.f64 	%fd191, %fd189, %fd190, %fd188;
	ld.global.f64 	%fd192, [%rd66+56];
	ld.global.f64 	%fd193, [%rd68+56];
	fma.rn.f64 	%fd218, %fd192, %fd193, %fd191;
	add.s32 	%r60, %r60, 8;
$L__BB0_9:
	setp.eq.s32 	%p18, %r11, 0;
	@%p18 bra 	$L__BB0_15;
	and.b32  	%r14, %r45, 3;
	setp.lt.u32 	%p19, %r11, 4;
	@%p19 bra 	$L__BB0_12;
	add.s32 	%r56, %r60, %r2;
	mul.wide.s32 	%rd69, %r56, 8;
	add.s64 	%rd70, %rd2, %rd69;
	ld.global.f64 	%fd195, [%rd70];
	mul.wide.u32 	%rd71, %r60, 8;
	add.s64 	%rd72, %rd1, %rd71;
	ld.global.f64 	%fd196, [%rd72];
	fma.rn.f64 	%fd197, %fd195, %fd196, %fd218;
	ld.global.f64 	%fd198, [%rd70+8];
	ld.global.f64 	%fd199, [%rd72+8];
	fma.rn.f64 	%fd200, %fd198, %fd199, %fd197;
	ld.global.f64 	%fd201, [%rd70+16];
	ld.global.f64 	%fd202, [%rd72+16];
	fma.rn.f64 	%fd203, %fd201, %fd202, %fd200;
	ld.global.f64 	%fd204, [%rd70+24];
	ld.global.f64 	%fd205, [%rd72+24];
	fma.rn.f64 	%fd218, %fd204, %fd205, %fd203;
	add.s32 	%r60, %r60, 4;
$L__BB0_12:
	setp.eq.s32 	%p20, %r14, 0;
	@%p20 bra 	$L__BB0_15;
	mul.wide.u32 	%rd73, %r60, 8;
	add.s64 	%rd79, %rd1, %rd73;
	add.s32 	%r63, %r60, %r2;
	neg.s32 	%r62, %r14;
$L__BB0_14:
	.pragma "nounroll";
	mul.wide.s32 	%rd74, %r63, 8;
	add.s64 	%rd75, %rd2, %rd74;
	ld.global.f64 	%fd206, [%rd75];
	ld.global.f64 	%fd207, [%rd79];
	fma.rn.f64 	%fd218, %fd206, %fd207, %fd218;
	add.s64 	%rd79, %rd79, 8;
	add.s32 	%r63, %r63, 1;
	add.s32 	%r62, %r62, 1;
	setp.ne.s32 	%p21, %r62, 0;
	@%p21 bra 	$L__BB0_14;
$L__BB0_15:
	mul.wide.s32 	%rd76, %r1, 8;
	add.s64 	%rd77, %rd3, %rd76;
	ld.global.f64 	%fd208, [%rd77];
	fma.rn.f64 	%fd209, %fd27, %fd218, %fd208;
	st.global.f64 	[%rd77], %fd209;
	bra.uni 	$L__BB0_31;
$L__BB0_16:
	setp.ge.s32 	%p2, %r1, %r45;
	@%p2 bra 	$L__BB0_31;
	setp.lt.s32 	%p3, %r44, 1;
	mov.f64 	%fd227, 0d0000000000000000;
	@%p3 bra 	$L__BB0_30;
	and.b32  	%r23, %r44, 15;
	setp.lt.u32 	%p4, %r44, 16;
	mov.f64 	%fd227, 0d0000000000000000;
	mov.b32 	%r67, 0;
	@%p4 bra 	$L__BB0_21;
	and.b32  	%r67, %r44, 2147483632;
	neg.s32 	%r65, %r67;
	shl.b32 	%r26, %r45, 4;
	add.s64 	%rd80, %rd1, 64;
	mov.f64 	%fd227, 0d0000000000000000;
	mul.wide.s32 	%rd22, %r45, 8;
	mov.u32 	%r64, %r1;
$L__BB0_20:
	.pragma "nounroll";
	mul.wide.s32 	%rd20, %r64, 8;
	add.s64 	%rd21, %rd2, %rd20;
	ld.global.f64 	%fd32, [%rd21];
	ld.global.f64 	%fd33, [%rd80+-64];
	fma.rn.f64 	%fd34, %fd32, %fd33, %fd227;
	add.s64 	%rd23, %rd21, %rd22;
	ld.global.f64 	%fd35, [%rd23];
	ld.global.f64 	%fd36, [%rd80+-56];
	fma.rn.f64 	%fd37, %fd35, %fd36, %fd34;
	add.s64 	%rd24, %rd23, %rd22;
	ld.global.f64 	%fd38, [%rd24];
	ld.global.f64 	%fd39, [%rd80+-48];
	fma.rn.f64 	%fd40, %fd38, %fd39, %fd37;
	add.s64 	%rd25, %rd24, %rd22;
	ld.global.f64 	%fd41, [%rd25];
	ld.global.f64 	%fd42, [%rd80+-40];
	fma.rn.f64 	%fd43, %fd41, %fd42, %fd40;
	add.s64 	%rd26, %rd25, %rd22;
	ld.global.f64 	%fd44, [%rd26];
	ld.global.f64 	%fd45, [%rd80+-32];
	fma.rn.f64 	%fd46, %fd44, %fd45, %fd43;
	add.s64 	%rd27, %rd26, %rd22;
	ld.global.f64 	%fd47, [%rd27];
	ld.global.f64 	%fd48, [%rd80+-24];
	fma.rn.f64 	%fd49, %fd47, %fd48, %fd46;
	add.s64 	%rd28, %rd27, %rd22;
	ld.global.f64 	%fd50, [%rd28];
	ld.global.f64 	%fd51, [%rd80+-16];
	fma.rn.f64 	%fd52, %fd50, %fd51, %fd49;
	add.s64 	%rd29, %rd28, %rd22;
	ld.global.f64 	%fd53, [%rd29];
	ld.global.f64 	%fd54, [%rd80+-8];
	fma.rn.f64 	%fd55, %fd53, %fd54, %fd52;
	add.s64 	%rd30, %rd29, %rd22;
	ld.global.f64 	%fd56, [%rd30];
	ld.global.f64 	%fd57, [%rd80];
	fma.rn.f64 	%fd58, %fd56, %fd57, %fd55;
	add.s64 	%rd31, %rd30, %rd22;
	ld.global.f64 	%fd59, [%rd31];
	ld.global.f64 	%fd60, [%rd80+8];
	fma.rn.f64 	%fd61, %fd59, %fd60, %fd58;
	add.s64 	%rd32, %rd31, %rd22;
	ld.global.f64 	%fd62, [%rd32];
	ld.global.f64 	%fd63, [%rd80+16];
	fma.rn.f64 	%fd64, %fd62, %fd63, %fd61;
	add.s64 	%rd33, %rd32, %rd22;
	ld.global.f64 	%fd65, [%rd33];
	ld.global.f64 	%fd66, [%rd80+24];
	fma.rn.f64 	%fd67, %fd65, %fd66, %fd64;
	add.s64 	%rd34, %rd33, %rd22;
	ld.global.f64 	%fd68, [%rd34];
	ld.global.f64 	%fd69, [%rd80+32];
	fma.rn.f64 	%fd70, %fd68, %fd69, %fd67;
	add.s64 	%rd35, %rd34, %rd22;
	ld.global.f64 	%fd71, [%rd35];
	ld.global.f64 	%fd72, [%rd80+40];
	fma.rn.f64 	%fd73, %fd71, %fd72, %fd70;
	add.s64 	%rd36, %rd35, %rd22;
	ld.global.f64 	%fd74, [%rd36];
	ld.global.f64 	%fd75, [%rd80+48];
	fma.rn.f64 	%fd76, %fd74, %fd75, %fd73;
	add.s64 	%rd37, %rd36, %rd22;
	ld.global.f64 	%fd77, [%rd37];
	ld.global.f64 	%fd78, [%rd80+56];
	fma.rn.f64 	%fd227, %fd77, %fd78, %fd76;
	add.s32 	%r65, %r65, 16;
	add.s32 	%r64, %r64, %r26;
	add.s64 	%rd80, %rd80, 128;
	setp.ne.s32 	%p5, %r65, 0;
	@%p5 bra 	$L__BB0_20;
$L__BB0_21:
	setp.eq.s32 	%p6, %r23, 0;
	@%p6 bra 	$L__BB0_30;
	and.b32  	%r32, %r44, 7;
	setp.lt.u32 	%p7, %r23, 8;
	@%p7 bra 	$L__BB0_24;
	mad.lo.s32 	%r51, %r67, %r45, %r1;
	mul.wide.s32 	%rd38, %r51, 8;
	add.s64 	%rd39, %rd2, %rd38;
	ld.global.f64 	%fd80, [%rd39];
	mul.wide.u32 	%rd40, %r67, 8;
	add.s64 	%rd41, %rd1, %rd40;
	ld.global.f64 	%fd81, [%rd41];
	fma.rn.f64 	%fd82, %fd80, %fd81, %fd227;
	mul.wide.s32 	%rd42, %r45, 8;
	add.s64 	%rd43, %rd39, %rd42;
	ld.global.f64 	%fd83, [%rd43];
	ld.global.f64 	%fd84, [%rd41+8];
	fma.rn.f64 	%fd85, %fd83, %fd84, %fd82;
	add.s64 	%rd44, %rd43, %rd42;
	ld.global.f64 	%fd86, [%rd44];
	ld.global.f64 	%fd87, [%rd41+16];
	fma.rn.f64 	%fd88, %fd86, %fd87, %fd85;
	add.s64 	%rd45, %rd44, %rd42;
	ld.global.f64 	%fd89, [%rd45];
	ld.global.f64 	%fd90, [%rd41+24];
	fma.rn.f64 	%fd91, %fd89, %fd90, %fd88;
	add.s64 	%rd46, %rd45, %rd42;
	ld.global.f64 	%fd92, [%rd46];
	ld.global.f64 	%fd93, [%rd41+32];
	fma.rn.f64 	%fd94, %fd92, %fd93, %fd91;
	add.s64 	%rd47, %rd46, %rd42;
	ld.global.f64 	%fd95, [%rd47];
	ld.global.f64 	%fd96, [%rd41+40];
	fma.rn.f64 	%fd97, %fd95, %fd96, %fd94;
	add.s64 	%rd48, %rd47, %rd42;
	ld.global.f64 	%fd98, [%rd48];
	ld.global.f64 	%fd99, [%rd41+48];
	fma.rn.f64 	%fd100, %fd98, %fd99, %fd97;
	add.s64 	%rd49, %rd48, %rd42;
	ld.global.f64 	%fd101, [%rd49];
	ld.global.f64 	%fd102, [%rd41+56];
	fma.rn.f64 	%fd227, %fd101, %fd102, %fd100;
	add.s32 	%r67, %r67, 8;
$L__BB0_24:
	setp.eq.s32 	%p8, %r32, 0;
	@%p8 bra 	$L__BB0_30;
	and.b32  	%r35, %r44, 3;
	setp.lt.u32 	%p9, %r32, 4;
	@%p9 bra 	$L__BB0_27;
	mad.lo.s32 	%r52, %r67, %r45, %r1;
	mul.wide.s32 	%rd50, %r52, 8;
	add.s64 	%rd51, %rd2, %rd50;
	ld.global.f64 	%fd104, [%rd51];
	mul.wide.u32 	%rd52, %r67, 8;
	add.s64 	%rd53, %rd1, %rd52;
	ld.global.f64 	%fd105, [%rd53];
	fma.rn.f64 	%fd106, %fd104, %fd105, %fd227;
	mul.wide.s32 	%rd54, %r45, 8;
	add.s64 	%rd55, %rd51, %rd54;
	ld.global.f64 	%fd107, [%rd55];
	ld.global.f64 	%fd108, [%rd53+8];
	fma.rn.f64 	%fd109, %fd107, %fd108, %fd106;
	add.s64 	%rd56, %rd55, %rd54;
	ld.global.f64 	%fd110, [%rd56];
	ld.global.f64 	%fd111, [%rd53+16];
	fma.rn.f64 	%fd112, %fd110, %fd111, %fd109;
	add.s64 	%rd57, %rd56, %rd54;
	ld.global.f64 	%fd113, [%rd57];
	ld.global.f64 	%fd114, [%rd53+24];
	fma.rn.f64 	%fd227, %fd113, %fd114, %fd112;
	add.s32 	%r67, %r67, 4;
$L__BB0_27:
	setp.eq.s32 	%p10, %r35, 0;
	@%p10 bra 	$L__BB0_30;
	mul.wide.u32 	%rd58, %r67, 8;
	add.s64 	%rd81, %rd1, %rd58;
	mad.lo.s32 	%r70, %r67, %r45, %r1;
	neg.s32 	%r69, %r35;
$L__BB0_29:
	.pragma "nounroll";
	mul.wide.s32 	%rd59, %r70, 8;
	add.s64 	%rd60, %rd2, %rd59;
	ld.global.f64 	%fd115, [%rd60];
	ld.global.f64 	%fd116, [%rd81];
	fma.rn.f64 	%fd227, %fd115, %fd116, %fd227;
	add.s64 	%rd81, %rd81, 8;
	add.s32 	%r70, %r70, %r45;
	add.s32 	%r69, %r69, 1;
	setp.ne.s32 	%p11, %r69, 0;
	@%p11 bra 	$L__BB0_29;
$L__BB0_30:
	mul.wide.s32 	%rd61, %r1, 8;
	add.s64 	%rd62, %rd3, %rd61;
	ld.global.f64 	%fd117, [%rd62];
	fma.rn.f64 	%fd118, %fd27, %fd227, %fd117;
	st.global.f64 	[%rd62], %fd118;
$L__BB0_31:
	ret;

}
	// .globl	Sgemv
.visible .entry Sgemv(
	.param .f32 Sgemv_param_0,
	.param .u64 .ptr .align 1 Sgemv_param_1,
	.param .u64 .ptr .align 1 Sgemv_param_2,
	.param .u64 .ptr .align 1 Sgemv_param_3,
	.param .u32 Sgemv_param_4,
	.param .u32 Sgemv_param_5,
	.param .u32 Sgemv_param_6
)
{
	.reg .pred 	%p<22>;
	.reg .b32 	%r<71>;
	.reg .b32 	%f<228>;
	.reg .b64 	%rd<82>;

	ld.param.f32 	%f27, [Sgemv_param_0];
	ld.param.u64 	%rd17, [Sgemv_param_1];
	ld.param.u64 	%rd18, [Sgemv_param_2];
	ld.param.u64 	%rd19, [Sgemv_param_3];
	ld.param.u32 	%r44, [Sgemv_param_4];
	ld.param.u32 	%r45, [Sgemv_param_5];
	ld.param.u32 	%r46, [Sgemv_param_6];
	cvta.to.global.u64 	%rd1, %rd18;
	cvta.to.global.u64 	%rd2, %rd17;
	cvta.to.global.u64 	%rd3, %rd19;
	mov.u32 	%r47, %ntid.x;
	mov.u32 	%r48, %ctaid.x;
	mov.u32 	%r49, %tid.x;
	mad.lo.s32 	%r1, %r47, %r48, %r49;
	setp.ne.s32 	%p1, %r46, 0;
	@%p1 bra 	$L__BB1_16;
	setp.ge.s32 	%p12, %r1, %r44;
	@%p12 bra 	$L__BB1_31;
	setp.lt.s32 	%p13, %r45, 1;
	mov.f32 	%f218, 0f00000000;
	@%p13 bra 	$L__BB1_15;
	mul.lo.s32 	%r2, %r45, %r1;
	add.s32 	%r54, %r45, -1;
	and.b32  	%r3, %r45, 15;
	setp.lt.u32 	%p14, %r54, 15;
	mov.f32 	%f218, 0f00000000;
	mov.b32 	%r60, 0;
	@%p14 bra 	$L__BB1_6;
	and.b32  	%r60, %r45, 2147483632;
	neg.s32 	%r58, %r60;
	add.s64 	%rd4, %rd2, 32;
	add.s64 	%rd78, %rd1, 32;
	mov.f32 	%f218, 0f00000000;
	mov.u32 	%r57, %r2;
$L__BB1_5:
	.pragma "nounroll";
	mul.wide.s32 	%rd63, %r57, 4;
	add.s64 	%rd64, %rd4, %rd63;
	ld.global.f32 	%f123, [%rd64+-32];
	ld.global.f32 	%f124, [%rd78+-32];
	fma.rn.f32 	%f125, %f123, %f124, %f218;
	ld.global.f32 	%f126, [%rd64+-28];
	ld.global.f32 	%f127, [%rd78+-28];
	fma.rn.f32 	%f128, %f126, %f127, %f125;
	ld.global.f32 	%f129, [%rd64+-24];
	ld.global.f32 	%f130, [%rd78+-24];
	fma.rn.f32 	%f131, %f129, %f130, %f128;
	ld.global.f32 	%f132, [%rd64+-20];
	ld.global.f32 	%f133, [%rd78+-20];
	fma.rn.f32 	%f134, %f132, %f133, %f131;
	ld.global.f32 	%f135, [%rd64+-16];
	ld.global.f32 	%f136, [%rd78+-16];
	fma.rn.f32 	%f137, %f135, %f136, %f134;
	ld.global.f32 	%f138, [%rd64+-12];
	ld.global.f32 	%f139, [%rd78+-12];
	fma.rn.f32 	%f140, %f138, %f139, %f137;
	ld.global.f32 	%f141, [%rd64+-8];
	ld.global.f32 	%f142, [%rd78+-8];
	fma.rn.f32 	%f143, %f141, %f142, %f140;
	ld.global.f32 	%f144, [%rd64+-4];
	ld.global.f32 	%f145, [%rd78+-4];
	fma.rn.f32 	%f146, %f144, %f145, %f143;
	ld.global.f32 	%f147, [%rd64];
	ld.global.f32 	%f148, [%rd78];
	fma.rn.f32 	%f149, %f147, %f148, %f146;
	ld.global.f32 	%f150, [%rd64+4];
	ld.global.f32 	%f151, [%rd78+4];
	fma.rn.f32 	%f152, %f150, %f151, %f149;
	ld.global.f32 	%f153, [%rd64+8];
	ld.global.f32 	%f154, [%rd78+8];
	fma.rn.f32 	%f155, %f153, %f154, %f152;
	ld.global.f32 	%f156, [%rd64+12];
	ld.global.f32 	%f157, [%rd78+12];
	fma.rn.f32 	%f158, %f156, %f157, %f155;
	ld.global.f32 	%f159, [%rd64+16];
	ld.global.f32 	%f160, [%rd78+16];
	fma.rn.f32 	%f161, %f159, %f160, %f158;
	ld.global.f32 	%f162, [%rd64+20];
	ld.global.f32 	%f163, [%rd78+20];
	fma.rn.f32 	%f164, %f162, %f163, %f161;
	ld.global.f32 	%f165, [%rd64+24];
	ld.global.f32 	%f166, [%rd78+24];
	fma.rn.f32 	%f167, %f165, %f166, %f164;
	ld.global.f32 	%f168, [%rd64+28];
	ld.global.f32 	%f169, [%rd78+28];
	fma.rn.f32 	%f218, %f168, %f169, %f167;
	add.s32 	%r58, %r58, 16;
	add.s32 	%r57, %r57, 16;
	add.s64 	%rd78, %rd78, 64;
	setp.ne.s32 	%p15, %r58, 0;
	@%p15 bra 	$L__BB1_5;
$L__BB1_6:
	setp.eq.s32 	%p16, %r3, 0;
	@%p16 bra 	$L__BB1_15;
	and.b32  	%r11, %r45, 7;
	setp.lt.u32 	%p17, %r3, 8;
	@%p17 bra 	$L__BB1_9;
	add.s32 	%r55, %r60, %r2;
	mul.wide.s32 	%rd65, %r55, 4;
	add.s64 	%rd66, %rd2, %rd65;
	ld.global.f32 	%f171, [%rd66];
	mul.wide.u32 	%rd67, %r60, 4;
	add.s64 	%rd68, %rd1, %rd67;
	ld.global.f32 	%f172, [%rd68];
	fma.rn.f32 	%f173, %f171, %f172, %f218;
	ld.global.f32 	%f174, [%rd66+4];
	ld.global.f32 	%f175, [%rd68+4];
	fma.rn.f32 	%f176, %f174, %f175, %f173;
	ld.global.f32 	%f177, [%rd66+8];
	ld.global.f32 	%f178, [%rd68+8];
	fma.rn.f32 	%f179, %f177, %f178, %f176;
	ld.global.f32 	%f180, [%rd66+12];
	ld.global.f32 	%f181, [%rd68+12];
	fma.rn.f32 	%f182, %f180, %f181, %f179;
	ld.global.f32 	%f183, [%rd66+16];
	ld.global.f32 	%f184, [%rd68+16];
	fma.rn.f32 	%f185, %f183, %f184, %f182;
	ld.global.f32 	%f186, [%rd66+20];
	ld.global.f32 	%f187, [%rd68+20];
	fma.rn.f32 	%f188, %f186, %f187, %f185;
	ld.global.f32 	%f189, [%rd66+24];
	ld.global.f32 	%f190, [%rd68+24];
	fma.rn.f32 	%f191, %f189, %f190, %f188;
	ld.global.f32 	%f192, [%rd66+28];
	ld.global.f32 	%f193, [%rd68+28];
	fma.rn.f32 	%f218, %f192, %f193, %f191;
	add.s32 	%r60, %r60, 8;
$L__BB1_9:
	setp.eq.s32 	%p18, %r11, 0;
	@%p18 bra 	$L__BB1_15;
	and.b32  	%r14, %r45, 3;
	setp.lt.u32 	%p19, %r11, 4;
	@%p19 bra 	$L__BB1_12;
	add.s32 	%r56, %r60, %r2;
	mul.wide.s32 	%rd69, %r56, 4;
	add.s64 	%rd70, %rd2, %rd69;
	ld.global.f32 	%f195, [%rd70];
	mul.wide.u32 	%rd71, %r60, 4;
	add.s64 	%rd72, %rd1, %rd71;
	ld.global.f32 	%f196, [%rd72];
	fma.rn.f32 	%f197, %f195, %f196, %f218;
	ld.global.f32 	%f198, [%rd70+4];
	ld.global.f32 	%f199, [%rd72+4];
	fma.rn.f32 	%f200, %f198, %f199, %f197;
	ld.global.f32 	%f201, [%rd70+8];
	ld.global.f32 	%f202, [%rd72+8];
	fma.rn.f32 	%f203, %f201, %f202, %f200;
	ld.global.f32 	%f204, [%rd70+12];
	ld.global.f32 	%f205, [%rd72+12];
	fma.rn.f32 	%f218, %f204, %f205, %f203;
	add.s32 	%r60, %r60, 4;
$L__BB1_12:
	setp.eq.s32 	%p20, %r14, 0;
	@%p20 bra 	$L__BB1_15;
	mul.wide.u32 	%rd73, %r60, 4;
	add.s64 	%rd79, %rd1, %rd73;
	add.s32 	%r63, %r60, %r2;
	neg.s32 	%r62, %r14;
$L__BB1_14:
	.pragma "nounroll";
	mul.wide.s32 	%rd74, %r63, 4;
	add.s64 	%rd75, %rd2, %rd74;
	ld.global.f32 	%f206, [%rd75];
	ld.global.f32 	%f207, [%rd79];
	fma.rn.f32 	%f218, %f206, %f207, %f218;
	add.s64 	%rd79, %rd79, 4;
	add.s32 	%r63, %r63, 1;
	add.s32 	%r62, %r62, 1;
	setp.ne.s32 	%p21, %r62, 0;
	@%p21 bra 	$L__BB1_14;
$L__BB1_15:
	mul.wide.s32 	%rd76, %r1, 4;
	add.s64 	%rd77, %rd3, %rd76;
	ld.global.f32 	%f208, [%rd77];
	fma.rn.f32 	%f209, %f27, %f218, %f208;
	st.global.f32 	[%rd77], %f209;
	bra.uni 	$L__BB1_31;
$L__BB1_16:
	setp.ge.s32 	%p2, %r1, %r45;
	@%p2 bra 	$L__BB1_31;
	setp.lt.s32 	%p3, %r44, 1;
	mov.f32 	%f227, 0f00000000;
	@%p3 bra 	$L__BB1_30;
	and.b32  	%r23, %r44, 15;
	setp.lt.u32 	%p4, %r44, 16;
	mov.f32 	%f227, 0f00000000;
	mov.b32 	%r67, 0;
	@%p4 bra 	$L__BB1_21;
	and.b32  	%r67, %r44, 2147483632;
	neg.s32 	%r65, %r67;
	shl.b32 	%r26, %r45, 4;
	add.s64 	%rd80, %rd1, 32;
	mov.f32 	%f227, 0f00000000;
	mul.wide.s32 	%rd22, %r45, 4;
	mov.u32 	%r64, %r1;
$L__BB1_20:
	.pragma "nounroll";
	mul.wide.s32 	%rd20, %r64, 4;
	add.s64 	%rd21, %rd2, %rd20;
	ld.global.f32 	%f32, [%rd21];
	ld.global.f32 	%f33, [%rd80+-32];
	fma.rn.f32 	%f34, %f32, %f33, %f227;
	add.s64 	%rd23, %rd21, %rd22;
	ld.global.f32 	%f35, [%rd23];
	ld.global.f32 	%f36, [%rd80+-28];
	fma.rn.f32 	%f37, %f35, %f36, %f34;
	add.s64 	%rd24, %rd23, %rd22;
	ld.global.f32 	%f38, [%rd24];
	ld.global.f32 	%f39, [%rd80+-24];
	fma.rn.f32 	%f40, %f38, %f39, %f37;
	add.s64 	%rd25, %rd24, %rd22;
	ld.global.f32 	%f41, [%rd25];
	ld.global.f32 	%f42, [%rd80+-20];
	fma.rn.f32 	%f43, %f41, %f42, %f40;
	add.s64 	%rd26, %rd25, %rd22;
	ld.global.f32 	%f44, [%rd26];
	ld.global.f32 	%f45, [%rd80+-16];
	fma.rn.f32 	%f46, %f44, %f45, %f43;
	add.s64 	%rd27, %rd26, %rd22;
	ld.global.f32 	%f47, [%rd27];
	ld.global.f32 	%f48, [%rd80+-12];
	fma.rn.f32 	%f49, %f47, %f48, %f46;
	add.s64 	%rd28, %rd27, %rd22;
	ld.global.f32 	%f50, [%rd28];
	ld.global.f32 	%f51, [%rd80+-8];
	fma.rn.f32 	%f52, %f50, %f51, %f49;
	add.s64 	%rd29, %rd28, %rd22;
	ld.global.f32 	%f53, [%rd29];
	ld.global.f32 	%f54, [%rd80+-4];
	fma.rn.f32 	%f55, %f53, %f54, %f52;
	add.s64 	%rd30, %rd29, %rd22;
	ld.global.f32 	%f56, [%rd30];
	ld.global.f32 	%f57, [%rd80];
	fma.rn.f32 	%f58, %f56, %f57, %f55;
	add.s64 	%rd31, %rd30, %rd22;
	ld.global.f32 	%f59, [%rd31];
	ld.global.f32 	%f60, [%rd80+4];
	fma.rn.f32 	%f61, %f59, %f60, %f58;
	add.s64 	%rd32, %rd31, %rd22;
	ld.global.f32 	%f62, [%rd32];
	ld.global.f32 	%f63, [%rd80+8];
	fma.rn.f32 	%f64, %f62, %f63, %f61;
	add.s64 	%rd33, %rd32, %rd22;
	ld.global.f32 	%f65, [%rd33];
	ld.global.f32 	%f66, [%rd80+12];
	fma.rn.f32 	%f67, %f65, %f66, %f64;
	add.s64 	%rd34, %rd33, %rd22;
	ld.global.f32 	%f68, [%rd34];
	ld.global.f32 	%f69, [%rd80+16];
	fma.rn.f32 	%f70, %f68, %f69, %f67;
	add.s64 	%rd35, %rd34, %rd22;
	ld.global.f32 	%f71, [%rd35];
	ld.global.f32 	%f72, [%rd80+20];
	fma.rn.f32 	%f73, %f71, %f72, %f70;
	add.s64 	%rd36, %rd35, %rd22;
	ld.global.f32 	%f74, [%rd36];
	ld.global.f32 	%f75, [%rd80+24];
	fma.rn.f32 	%f76, %f74, %f75, %f73;
	add.s64 	%rd37, %rd36, %rd22;
	ld.global.f32 	%f77, [%rd37];
	ld.global.f32 	%f78, [%rd80+28];
	fma.rn.f32 	%f227, %f77, %f78, %f76;
	add.s32 	%r65, %r65, 16;
	add.s32 	%r64, %r64, %r26;
	add.s64 	%rd80, %rd80, 64;
	setp.ne.s32 	%p5, %r65, 0;
	@%p5 bra 	$L__BB1_20;
$L__BB1_21:
	setp.eq.s32 	%p6, %r23, 0;
	@%p6 bra 	$L__BB1_30;
	and.b32  	%r32, %r44, 7;
	setp.lt.u32 	%p7, %r23, 8;
	@%p7 bra 	$L__BB1_24;
	mad.lo.s32 	%r51, %r67, %r45, %r1;
	mul.wide.s32 	%rd38, %r51, 4;
	add.s64 	%rd39, %rd2, %rd38;
	ld.global.f32 	%f80, [%rd39];
	mul.wide.u32 	%rd40, %r67, 4;
	add.s64 	%rd41, %rd1, %rd40;
	ld.global.f32 	%f81, [%rd41];
	fma.rn.f32 	%f82, %f80, %f81, %f227;
	mul.wide.s32 	%rd42, %r45, 4;
	add.s64 	%rd43, %rd39, %rd42;
	ld.global.f32 	%f83, [%rd43];
	ld.global.f32 	%f84, [%rd41+4];
	fma.rn.f32 	%f85, %f83, %f84, %f82;
	add.s64 	%rd44, %rd43, %rd42;
	ld.global.f32 	%f86, [%rd44];
	ld.global.f32 	%f87, [%rd41+8];
	fma.rn.f32 	%f88, %f86, %f87, %f85;
	add.s64 	%rd45, %rd44, %rd42;
	ld.global.f32 	%f89, [%rd45];
	ld.global.f32 	%f90, [%rd41+12];
	fma.rn.f32 	%f91, %f89, %f90, %f88;
	add.s64 	%rd46, %rd45, %rd42;
	ld.global.f32 	%f92, [%rd46];
	ld.global.f32 	%f93, [%rd41+16];
	fma.rn.f32 	%f94, %f92, %f93, %f91;
	add.s64 	%rd47, %rd46, %rd42;
	ld.global.f32 	%f95, [%rd47];
	ld.global.f32 	%f96, [%rd41+20];
	fma.rn.f32 	%f97, %f95, %f96, %f94;
	add.s64 	%rd48, %rd47, %rd42;
	ld.global.f32 	%f98, [%rd48];
	ld.global.f32 	%f99, [%rd41+24];
	fma.rn.f32 	%f100, %f98, %f99, %f97;
	add.s64 	%rd49, %rd48, %rd42;
	ld.global.f32 	%f101, [%rd49];
	ld.global.f32 	%f102, [%rd41+28];
	fma.rn.f32 	%f227, %f101, %f102, %f100;
	add.s32 	%r67, %r67, 8;
$L__BB1_24:
	setp.eq.s32 	%p8, %r32, 0;
	@%p8 bra 	$L__BB1_30;
	and.b32  	%r35, %r44, 3;
	setp.lt.u32 	%p9, %r32, 4;
	@%p9 bra 	$L__BB1_27;
	mad.lo.s32 	%r52, %r67, %r45, %r1;
	mul.wide.s32 	%rd50, %r52, 4;
	add.s64 	%rd51, %rd2, %rd50;
	ld.global.f32 	%f104, [%rd51];
	mul.wide.u32 	%rd52, %r67, 4;
	add.s64 	%rd53, %rd1, %rd52;
	ld.global.f32 	%f105, [%rd53];
	fma.rn.f32 	%f106, %f104, %f105, %f227;
	mul.wide.s32 	%rd54, %r45, 4;
	add.s64 	%rd55, %rd51, %rd54;
	ld.global.f32 	%f107, [%rd55];
	ld.global.f32 	%f108, [%rd53+4];
	fma.rn.f32 	%f109, %f107, %f108, %f106;
	add.s64 	%rd56, %rd55, %rd54;
	ld.global.f32 	%f110, [%rd56];
	ld.global.f32 	%f111, [%rd53+8];
	fma.rn.f32 	%f112, %f110, %f111, %f109;
	add.s64 	%rd57, %rd56, %rd54;
	ld.global.f32 	%f113, [%rd57];
	ld.global.f32 	%f114, [%rd53+12];
	fma.rn.f32 	%f227, %f113, %f114, %f112;
	add.s32 	%r67, %r67, 4;
$L__BB1_27:
	setp.eq.s32 	%p10, %r35, 0;
	@%p10 bra 	$L__BB1_30;
	mul.wide.u32 	%rd58, %r67, 4;
	add.s64 	%rd81, %rd1, %rd58;
	mad.lo.s32 	%r70, %r67, %r45, %r1;
	neg.s32 	%r69, %r35;
$L__BB1_29:
	.pragma "nounroll";
	mul.wide.s32 	%rd59, %r70, 4;
	add.s64 	%rd60, %rd2, %rd59;
	ld.global.f32 	%f115, [%rd60];
	ld.global.f32 	%f116, [%rd81];
	fma.rn.f32 	%f227, %f115, %f116, %f227;
	add.s64 	%rd81, %rd81, 4;
	add.s32 	%r70, %r70, %r45;
	add.s32 	%r69, %r69, 1;
	setp.ne.s32 	%p11, %r69, 0;
	@%p11 bra 	$L__BB1_29;
$L__BB1_30:
	mul.wide.s32 	%rd61, %r1, 4;
	add.s64 	%rd62, %rd3, %rd61;
	ld.global.f32 	%f117, [%rd62];
	fma.rn.f32 	%f118, %f27, %f227, %f117;
	st.global.f32 	[%rd62], %f118;
$L__BB1_31:
	ret;

}
	// .globl	soft_thresh_D
.visible .entry soft_thresh_D(
	.param .u64 .ptr .align 1 soft_thresh_D_param_0,
	.param .f64 soft_thresh_D_param_1,
	.param .u64 .ptr .align 1 soft_thresh_D_param_2,
	.param .u32 soft_thresh_D_param_3
)
{
	.reg .pred 	%p<4>;
	.reg .b32 	%r<6>;
	.reg .b64 	%rd<8>;
	.reg .b64 	%fd<8>;

	ld.param.u64 	%rd1, [soft_thresh_D_param_0];
	ld.param.f64 	%fd1, [soft_thresh_D_param_1];
	ld.param.u64 	%rd2, [soft_thresh_D_param_2];
	ld.param.u32 	%r2, [soft_thresh_D_param_3];
	mov.u32 	%r3, %ctaid.x;
	mov.u32 	%r4, %ntid.x;
	mov.u32 	%r5, %tid.x;
	mad.lo.s32 	%r1, %r3, %r4, %r5;
	setp.ge.s32 	%p1, %r1, %r2;
	@%p1 bra 	$L__BB2_2;
	cvta.to.global.u64 	%rd3, %rd2;
	cvta.to.global.u64 	%rd4, %rd1;
	mul.wide.s32 	%rd5, %r1, 8;
	add.s64 	%rd6, %rd4, %rd5;
	ld.global.f64 	%fd2, [%rd6];
	abs.f64 	%fd3, %fd2;
	sub.f64 	%fd4, %fd3, %fd1;
	setp.gt.f64 	%p2, %fd4, 0d0000000000000000;
	setp.gt.f64 	%p3, %fd2, 0d0000000000000000;
	neg.f64 	%fd5, %fd4;
	selp.f64 	%fd6, %fd4, %fd5, %p3;
	selp.f64 	%fd7, %fd6, 0d0000000000000000, %p2;
	add.s64 	%rd7, %rd3, %rd5;
	st.global.f64 	[%rd7], %fd7;
$L__BB2_2:
	ret;

}
	// .globl	soft_thresh_S
.visible .entry soft_thresh_S(
	.param .u64 .ptr .align 1 soft_thresh_S_param_0,
	.param .f32 soft_thresh_S_param_1,
	.param .u64 .ptr .align 1 soft_thresh_S_param_2,
	.param .u32 soft_thresh_S_param_3
)
{
	.reg .pred 	%p<4>;
	.reg .b32 	%r<6>;
	.reg .b32 	%f<8>;
	.reg .b64 	%rd<8>;

	ld.param.u64 	%rd1, [soft_thresh_S_param_0];
	ld.param.f32 	%f1, [soft_thresh_S_param_1];
	ld.param.u64 	%rd2, [soft_thresh_S_param_2];
	ld.param.u32 	%r2, [soft_thresh_S_param_3];
	mov.u32 	%r3, %ctaid.x;
	mov.u32 	%r4, %ntid.x;
	mov.u32 	%r5, %tid.x;
	mad.lo.s32 	%r1, %r3, %r4, %r5;
	setp.ge.s32 	%p1, %r1, %r2;
	@%p1 bra 	$L__BB3_2;
	cvta.to.global.u64 	%rd3, %rd2;
	cvta.to.global.u64 	%rd4, %rd1;
	mul.wide.s32 	%rd5, %r1, 4;
	add.s64 	%rd6, %rd4, %rd5;
	ld.global.f32 	%f2, [%rd6];
	abs.f32 	%f3, %f2;
	sub.f32 	%f4, %f3, %f1;
	setp.gt.f32 	%p2, %f4, 0f00000000;
	setp.gt.f32 	%p3, %f2, 0f00000000;
	neg.f32 	%f5, %f4;
	selp.f32 	%f6, %f4, %f5, %p3;
	selp.f32 	%f7, %f6, 0f00000000, %p2;
	add.s64 	%rd7, %rd3, %rd5;
	st.global.f32 	[%rd7], %f7;
$L__BB3_2:
	ret;

}
	// .globl	updating_y_D
.visible .entry updating_y_D(
	.param .u64 .ptr .align 1 updating_y_D_param_0,
	.param .u64 .ptr .align 1 updating_y_D_param_1,
	.param .u64 .ptr .align 1 updating_y_D_param_2,
	.param .f64 updating_y_D_param_3,
	.param .f64 updating_y_D_param_4,
	.param .u32 updating_y_D_param_5
)
{
	.reg .pred 	%p<2>;
	.reg .b32 	%r<6>;
	.reg .b64 	%rd<11>;
	.reg .b64 	%fd<9>;

	ld.param.u64 	%rd1, [updating_y_D_param_0];
	ld.param.u64 	%rd2, [updating_y_D_param_1];
	ld.param.u64 	%rd3, [updating_y_D_param_2];
	ld.param.f64 	%fd1, [updating_y_D_param_3];
	ld.param.f64 	%fd2, [updating_y_D_param_4];
	ld.param.u32 	%r2, [updating_y_D_param_5];
	mov.u32 	%r3, %ctaid.x;
	mov.u32 	%r4, %ntid.x;
	mov.u32 	%r5, %tid.x;
	mad.lo.s32 	%r1, %r3, %r4, %r5;
	setp.ge.s32 	%p1, %r1, %r2;
	@%p1 bra 	$L__BB4_2;
	cvta.to.global.u64 	%rd4, %rd2;
	cvta.to.global.u64 	%rd5, %rd3;
	cvta.to.global.u64 	%rd6, %rd1;
	mul.wide.s32 	%rd7, %r1, 8;
	add.s64 	%rd8, %rd4, %rd7;
	ld.global.f64 	%fd3, [%rd8];
	add.f64 	%fd4, %fd1, 0dBFF0000000000000;
	div.rn.f64 	%fd5, %fd4, %fd2;
	add.s64 	%rd9, %rd5, %rd7;
	ld.global.f64 	%fd6, [%rd9];
	sub.f64 	%fd7, %fd3, %fd6;
	fma.rn.f64 	%fd8, %fd5, %fd7, %fd3;
	add.s64 	%rd10, %rd6, %rd7;
	st.global.f64 	[%rd10], %fd8;
$L__BB4_2:
	ret;

}
	// .globl	updating_y_S
.visible .entry updating_y_S(
	.param .u64 .ptr .align 1 updating_y_S_param_0,
	.param .u64 .ptr .align 1 updating_y_S_param_1,
	.param .u64 .ptr .align 1 updating_y_S_param_2,
	.param .f32 updating_y_S_param_3,
	.param .f32 updating_y_S_param_4,
	.param .u32 updating_y_S_param_5
)
{
	.reg .pred 	%p<2>;
	.reg .b32 	%r<6>;
	.reg .b32 	%f<9>;
	.reg .b64 	%rd<11>;

	ld.param.u64 	%rd1, [updating_y_S_param_0];
	ld.param.u64 	%rd2, [updating_y_S_param_1];
	ld.param.u64 	%rd3, [updating_y_S_param_2];
	ld.param.f32 	%f1, [updating_y_S_param_3];
	ld.param.f32 	%f2, [updating_y_S_param_4];
	ld.param.u32 	%r2, [updating_y_S_param_5];
	mov.u32 	%r3, %ctaid.x;
	mov.u32 	%r4, %ntid.x;
	mov.u32 	%r5, %tid.x;
	mad.lo.s32 	%r1, %r3, %r4, %r5;
	setp.ge.s32 	%p1, %r1, %r2;
	@%p1 bra 	$L__BB5_2;
	cvta.to.global.u64 	%rd4, %rd2;
	cvta.to.global.u64 	%rd5, %rd3;
	cvta.to.global.u64 	%rd6, %rd1;
	mul.wide.s32 	%rd7, %r1, 4;
	add.s64 	%rd8, %rd4, %rd7;
	ld.global.f32 	%f3, [%rd8];
	add.f32 	%f4, %f1, 0fBF800000;
	div.rn.f32 	%f5, %f4, %f2;
	add.s64 	%rd9, %rd5, %rd7;
	ld.global.f32 	%f6, [%rd9];
	sub.f32 	%f7, %f3, %f6;
	fma.rn.f32 	%f8, %f5, %f7, %f3;
	add.s64 	%rd10, %rd6, %rd7;
	st.global.f32 	[%rd10], %f8;
$L__BB5_2:
	ret;

}
	// .globl	Daxpy
.visible .entry Daxpy(
	.param .f64 Daxpy_param_0,
	.param .u64 .ptr .align 1 Daxpy_param_1,
	.param .u64 .ptr .align 1 Daxpy_param_2,
	.param .u32 Daxpy_param_3
)
{
	.reg .pred 	%p<2>;
	.reg .b32 	%r<6>;
	.reg .b64 	%rd<8>;
	.reg .b64 	%fd<5>;

	ld.param.f64 	%fd1, [Daxpy_param_0];
	ld.param.u64 	%rd1, [Daxpy_param_1];
	ld.param.u64 	%rd2, [Daxpy_param_2];
	ld.param.u32 	%r2, [Daxpy_param_3];
	mov.u32 	%r3, %ctaid.x;
	mov.u32 	%r4, %ntid.x;
	mov.u32 	%r5, %tid.x;
	mad.lo.s32 	%r1, %r3, %r4, %r5;
	setp.ge.s32 	%p1, %r1, %r2;
	@%p1 bra 	$L__BB6_2;
	cvta.to.global.u64 	%rd3, %rd1;
	cvta.to.global.u64 	%rd4, %rd2;
	mul.wide.s32 	%rd5, %r1, 8;
	add.s64 	%rd6, %rd3, %rd5;
	ld.global.f64 	%fd2, [%rd6];
	add.s64 	%rd7, %rd4, %rd5;
	ld.global.f64 	%fd3, [%rd7];
	fma.rn.f64 	%fd4, %fd1, %fd2, %fd3;
	st.global.f64 	[%rd7], %fd4;
$L__BB6_2:
	ret;

}
	// .globl	Saxpy
.visible .entry Saxpy(
	.param .f32 Saxpy_param_0,
	.param .u64 .ptr .align 1 Saxpy_param_1,
	.param .u64 .ptr .align 1 Saxpy_param_2,
	.param .u32 Saxpy_param_3
)
{
	.reg .pred 	%p<2>;
	.reg .b32 	%r<6>;
	.reg .b32 	%f<5>;
	.reg .b64 	%rd<8>;

	ld.param.f32 	%f1, [Saxpy_param_0];
	ld.param.u64 	%rd1, [Saxpy_param_1];
	ld.param.u64 	%rd2, [Saxpy_param_2];
	ld.param.u32 	%r2, [Saxpy_param_3];
	mov.u32 	%r3, %ctaid.x;
	mov.u32 	%r4, %ntid.x;
	mov.u32 	%r5, %tid.x;
	mad.lo.s32 	%r1, %r3, %r4, %r5;
	setp.ge.s32 	%p1, %r1, %r2;
	@%p1 bra 	$L__BB7_2;
	cvta.to.global.u64 	%rd3, %rd1;
	cvta.to.global.u64 	%rd4, %rd2;
	mul.wide.s32 	%rd5, %r1, 4;
	add.s64 	%rd6, %rd3, %rd5;
	ld.global.f32 	%f2, [%rd6];
	add.s64 	%rd7, %rd4, %rd5;
	ld.global.f32 	%f3, [%rd7];
	fma.rn.f32 	%f4, %f1, %f2, %f3;
	st.global.f32 	[%rd7], %f4;
$L__BB7_2:
	ret;

}
	// .globl	vec_prod_D
.visible .entry vec_prod_D(
	.param .u64 .ptr .align 1 vec_prod_D_param_0,
	.param .u64 .ptr .align 1 vec_prod_D_param_1,
	.param .u64 .ptr .align 1 vec_prod_D_param_2,
	.param .u32 vec_prod_D_param_3
)
{
	.reg .pred 	%p<2>;
	.reg .b32 	%r<6>;
	.reg .b64 	%rd<11>;
	.reg .b64 	%fd<4>;

	ld.param.u64 	%rd1, [vec_prod_D_param_0];
	ld.param.u64 	%rd2, [vec_prod_D_param_1];
	ld.param.u64 	%rd3, [vec_prod_D_param_2];
	ld.param.u32 	%r2, [vec_prod_D_param_3];
	mov.u32 	%r3, %ntid.x;
	mov.u32 	%r4, %ctaid.x;
	mov.u32 	%r5, %tid.x;
	mad.lo.s32 	%r1, %r3, %r4, %r5;
	setp.ge.s32 	%p1, %r1, %r2;
	@%p1 bra 	$L__BB8_2;
	cvta.to.global.u64 	%rd4, %rd1;
	cvta.to.global.u64 	%rd5, %rd2;
	cvta.to.global.u64 	%rd6, %rd3;
	mul.wide.s32 	%rd7, %r1, 8;
	add.s64 	%rd8, %rd4, %rd7;
	ld.global.f64 	%fd1, [%rd8];
	add.s64 	%rd9, %rd5, %rd7;
	ld.global.f64 	%fd2, [%rd9];
	mul.f64 	%fd3, %fd1, %fd2;
	add.s64 	%rd10, %rd6, %rd7;
	st.global.f64 	[%rd10], %fd3;
$L__BB8_2:
	ret;

}
	// .globl	vec_prod_S
.visible .entry vec_prod_S(
	.param .u64 .ptr .align 1 vec_prod_S_param_0,
	.param .u64 .ptr .align 1 vec_prod_S_param_1,
	.param .u64 .ptr .align 1 vec_prod_S_param_2,
	.param .u32 vec_prod_S_param_3
)
{
	.reg .pred 	%p<2>;
	.reg .b32 	%r<6>;
	.reg .b32 	%f<4>;
	.reg .b64 	%rd<11>;

	ld.param.u64 	%rd1, [vec_prod_S_param_0];
	ld.param.u64 	%rd2, [vec_prod_S_param_1];
	ld.param.u64 	%rd3, [vec_prod_S_param_2];
	ld.param.u32 	%r2, [vec_prod_S_param_3];
	mov.u32 	%r3, %ntid.x;
	mov.u32 	%r4, %ctaid.x;
	mov.u32 	%r5, %tid.x;
	mad.lo.s32 	%r1, %r3, %r4, %r5;
	setp.ge.s32 	%p1, %r1, %r2;
	@%p1 bra 	$L__BB9_2;
	cvta.to.global.u64 	%rd4, %rd1;
	cvta.to.global.u64 	%rd5, %rd2;
	cvta.to.global.u64 	%rd6, %rd3;
	mul.wide.s32 	%rd7, %r1, 4;
	add.s64 	%rd8, %rd4, %rd7;
	ld.global.f32 	%f1, [%rd8];
	add.s64 	%rd9, %rd5, %rd7;
	ld.global.f32 	%f2, [%rd9];
	mul.f32 	%f3, %f1, %f2;
	add.s64 	%rd10, %rd6, %rd7;
	st.global.f32 	[%rd10], %f3;
$L__BB9_2:
	ret;

}
	// .globl	reduce_sum_D
.visible .entry reduce_sum_D(
	.param .u64 .ptr .align 1 reduce_sum_D_param_0,
	.param .u32 reduce_sum_D_param_1,
	.param .u32 reduce_sum_D_param_2
)
{
	.reg .pred 	%p<2>;
	.reg .b32 	%r<8>;
	.reg .b64 	%rd<7>;
	.reg .b64 	%fd<4>;

	ld.param.u64 	%rd1, [reduce_sum_D_param_0];
	ld.param.u32 	%r3, [reduce_sum_D_param_1];
	ld.param.u32 	%r2, [reduce_sum_D_param_2];
	mov.u32 	%r4, %ctaid.x;
	mov.u32 	%r5, %ntid.x;
	mov.u32 	%r6, %tid.x;
	mad.lo.s32 	%r1, %r4, %r5, %r6;
	add.s32 	%r7, %r2, %r1;
	setp.ge.s32 	%p1, %r7, %r3;
	@%p1 bra 	$L__BB10_2;
	cvta.to.global.u64 	%rd2, %rd1;
	mul.wide.s32 	%rd3, %r1, 8;
	add.s64 	%rd4, %rd2, %rd3;
	ld.global.f64 	%fd1, [%rd4];
	mul.wide.s32 	%rd5, %r2, 8;
	add.s64 	%rd6, %rd4, %rd5;
	ld.global.f64 	%fd2, [%rd6];
	add.f64 	%fd3, %fd1, %fd2;
	st.global.f64 	[%rd4], %fd3;
$L__BB10_2:
	ret;

}
	// .globl	reduce_sum_S
.visible .entry reduce_sum_S(
	.param .u64 .ptr .align 1 reduce_sum_S_param_0,
	.param .u32 reduce_sum_S_param_1,
	.param .u32 reduce_sum_S_param_2
)
{
	.reg .pred 	%p<2>;
	.reg .b32 	%r<8>;
	.reg .b32 	%f<4>;
	.reg .b64 	%rd<7>;

	ld.param.u64 	%rd1, [reduce_sum_S_param_0];
	ld.param.u32 	%r3, [reduce_sum_S_param_1];
	ld.param.u32 	%r2, [reduce_sum_S_param_2];
	mov.u32 	%r4, %ctaid.x;
	mov.u32 	%r5, %ntid.x;
	mov.u32 	%r6, %tid.x;
	mad.lo.s32 	%r1, %r4, %r5, %r6;
	add.s32 	%r7, %r2, %r1;
	setp.ge.s32 	%p1, %r7, %r3;
	@%p1 bra 	$L__BB11_2;
	cvta.to.global.u64 	%rd2, %rd1;
	mul.wide.s32 	%rd3, %r1, 4;
	add.s64 	%rd4, %rd2, %rd3;
	ld.global.f32 	%f1, [%rd4];
	mul.wide.s32 	%rd5, %r2, 4;
	add.s64 	%rd6, %rd4, %rd5;
	ld.global.f32 	%f2, [%rd6];
	add.f32 	%f3, %f1, %f2;
	st.global.f32 	[%rd4], %f3;
$L__BB11_2:
	ret;

}


// ===== COMPILED SASS (sm_100) =====

	.target	sm_100

	.elftype	@"ET_EXEC"


//--------------------- .note.nv.tkinfo           --------------------------
	.section	.note.nv.tkinfo,"",@"SHT_NOTE"
	.sectionflags	@"SHF_NOTE_NV_TKINFO"
	.tkinfo
        /*0018*/ 	.word	0x00000002
        /*0030*/ 	.string	""
        /*0030*/ 	.string	"ptxas"
        /*0030*/ 	.string	"Cuda compilation tools, release 13.0, V13.0.88"
        /*0030*/ 	.string	"Build cuda_13.0.r13.0/compiler.36424714_0"
        /*0030*/ 	.string	"-arch sm_100 -m 64 "



//--------------------- .note.nv.cuinfo           --------------------------
	.section	.note.nv.cuinfo,"",@"SHT_NOTE"
	.sectionflags	@"SHF_NOTE_NV_CUINFO"
        /*0018*/ 	.short	0x0002
        /*001a*/ 	.short	0x0064
        /*001c*/ 	.short	0x0082
	.zero		2


//--------------------- .nv.info                  --------------------------
	.section	.nv.info,"",@"SHT_CUDA_INFO"
	.align	4


	//----- nvinfo : EIATTR_REGCOUNT
	.align		4
        /*0000*/ 	.byte	0x04, 0x2f
        /*0002*/ 	.short	(.L_1 - .L_0)
	.align		4
.L_0:
        /*0004*/ 	.word	index@(Dgemv)
        /*0008*/ 	.word	0x00000020


	//----- nvinfo : EIATTR_FRAME_SIZE
	.align		4
.L_1:
        /*000c*/ 	.byte	0x04, 0x11
        /*000e*/ 	.short	(.L_3 - .L_2)
	.align		4
.L_2:
        /*0010*/ 	.word	index@(Dgemv)
        /*0014*/ 	.word	0x00000000


	//----- nvinfo : EIATTR_REGCOUNT
	.align		4
.L_3:
        /*0018*/ 	.byte	0x04, 0x2f
        /*001a*/ 	.short	(.L_5 - .L_4)
	.align		4
.L_4:
        /*001c*/ 	.word	index@(Sgemv)
        /*0020*/ 	.word	0x00000020


	//----- nvinfo : EIATTR_FRAME_SIZE
	.align		4
.L_5:
        /*0024*/ 	.byte	0x04, 0x11
        /*0026*/ 	.short	(.L_7 - .L_6)
	.align		4
.L_6:
        /*0028*/ 	.word	index@(Sgemv)
        /*002c*/ 	.word	0x00000000


	//----- nvinfo : EIATTR_REGCOUNT
	.align		4
.L_7:
        /*0030*/ 	.byte	0x04, 0x2f
        /*0032*/ 	.short	(.L_9 - .L_8)
	.align		4
.L_8:
        /*0034*/ 	.word	index@(soft_thresh_D)
        /*0038*/ 	.word	0x0000000e


	//----- nvinfo : EIATTR_FRAME_SIZE
	.align		4
.L_9:
        /*003c*/ 	.byte	0x04, 0x11
        /*003e*/ 	.short	(.L_11 - .L_10)
	.align		4
.L_10:
        /*0040*/ 	.word	index@(soft_thresh_D)
        /*0044*/ 	.word	0x00000000


	//----- nvinfo : EIATTR_REGCOUNT
	.align		4
.L_11:
        /*0048*/ 	.byte	0x04, 0x2f
        /*004a*/ 	.short	(.L_13 - .L_12)
	.align		4
.L_12:
        /*004c*/ 	.word	index@(soft_thresh_S)
        /*0050*/ 	.word	0x0000000a


	//----- nvinfo : EIATTR_FRAME_SIZE
	.align		4
.L_13:
        /*0054*/ 	.byte	0x04, 0x11
        /*0056*/ 	.short	(.L_15 - .L_14)
	.align		4
.L_14:
        /*0058*/ 	.word	index@(soft_thresh_S)
        /*005c*/ 	.word	0x00000000


	//----- nvinfo : EIATTR_REGCOUNT
	.align		4
.L_15:
        /*0060*/ 	.byte	0x04, 0x2f
        /*0062*/ 	.short	(.L_17 - .L_16)
	.align		4
.L_16:
        /*0064*/ 	.word	index@(updating_y_D)
        /*0068*/ 	.word	0x0000001c


	//----- nvinfo : EIATTR_FRAME_SIZE
	.align		4
.L_17:
        /*006c*/ 	.byte	0x04, 0x11
        /*006e*/ 	.short	(.L_19 - .L_18)
	.align		4
.L_18:
        /*0070*/ 	.word	index@($__internal_1_$__cuda_sm20_div_rn_f64_full)
        /*0074*/ 	.word	0x00000000


	//----- nvinfo : EIATTR_FRAME_SIZE
	.align		4
.L_19:
        /*0078*/ 	.byte	0x04, 0x11
        /*007a*/ 	.short	(.L_21 - .L_20)
	.align		4
.L_20:
        /*007c*/ 	.word	index@(updating_y_D)
        /*0080*/ 	.word	0x00000000


	//----- nvinfo : EIATTR_REGCOUNT
	.align		4
.L_21:
        /*0084*/ 	.byte	0x04, 0x2f
        /*0086*/ 	.short	(.L_23 - .L_22)
	.align		4
.L_22:
        /*0088*/ 	.word	index@(updating_y_S)
        /*008c*/ 	.word	0x00000010


	//----- nvinfo : EIATTR_FRAME_SIZE
	.align		4
.L_23:
        /*0090*/ 	.byte	0x04, 0x11
        /*0092*/ 	.short	(.L_25 - .L_24)
	.align		4
.L_24:
        /*0094*/ 	.word	index@($__internal_0_$__cuda_sm3x_div_rn_noftz_f32_slowpath)
        /*0098*/ 	.word	0x00000000


	//----- nvinfo : EIATTR_FRAME_SIZE
	.align		4
.L_25:
        /*009c*/ 	.byte	0x04, 0x11
        /*009e*/ 	.short	(.L_27 - .L_26)
	.align		4
.L_26:
        /*00a0*/ 	.word	index@(updating_y_S)
        /*00a4*/ 	.word	0x00000000


	//----- nvinfo : EIATTR_REGCOUNT
	.align		4
.L_27:
        /*00a8*/ 	.byte	0x04, 0x2f
        /*00aa*/ 	.short	(.L_29 - .L_28)
	.align		4
.L_28:
        /*00ac*/ 	.word	index@(Daxpy)
        /*00b0*/ 	.word	0x0000000c


	//----- nvinfo : EIATTR_FRAME_SIZE
	.align		4
.L_29:
        /*00b4*/ 	.byte	0x04, 0x11
        /*00b6*/ 	.short	(.L_31 - .L_30)
	.align		4
.L_30:
        /*00b8*/ 	.word	index@(Daxpy)
        /*00bc*/ 	.word	0x00000000


	//----- nvinfo : EIATTR_REGCOUNT
	.align		4
.L_31:
        /*00c0*/ 	.byte	0x04, 0x2f
        /*00c2*/ 	.short	(.L_33 - .L_32)
	.align		4
.L_32:
        /*00c4*/ 	.word	index@(Saxpy)
        /*00c8*/ 	.word	0x0000000a


	//----- nvinfo : EIATTR_FRAME_SIZE
	.align		4
.L_33:
        /*00cc*/ 	.byte	0x04, 0x11
        /*00ce*/ 	.short	(.L_35 - .L_34)
	.align		4
.L_34:
        /*00d0*/ 	.word	index@(Saxpy)
        /*00d4*/ 	.word	0x00000000


	//----- nvinfo : EIATTR_REGCOUNT
	.align		4
.L_35:
        /*00d8*/ 	.byte	0x04, 0x2f
        /*00da*/ 	.short	(.L_37 - .L_36)
	.align		4
.L_36:
        /*00dc*/ 	.word	index@(vec_prod_D)
        /*00e0*/ 	.word	0x0000000e


	//----- nvinfo : EIATTR_FRAME_SIZE
	.align		4
.L_37:
        /*00e4*/ 	.byte	0x04, 0x11
        /*00e6*/ 	.short	(.L_39 - .L_38)
	.align		4
.L_38:
        /*00e8*/ 	.word	index@(vec_prod_D)
        /*00ec*/ 	.word	0x00000000


	//----- nvinfo : EIATTR_REGCOUNT
	.align		4
.L_39:
        /*00f0*/ 	.byte	0x04, 0x2f
        /*00f2*/ 	.short	(.L_41 - .L_40)
	.align		4
.L_40:
        /*00f4*/ 	.word	index@(vec_prod_S)
        /*00f8*/ 	.word	0x0000000c


	//----- nvinfo : EIATTR_FRAME_SIZE
	.align		4
.L_41:
        /*00fc*/ 	.byte	0x04, 0x11
        /*00fe*/ 	.short	(.L_43 - .L_42)
	.align		4
.L_42:
        /*0100*/ 	.word	index@(vec_prod_S)
        /*0104*/ 	.word	0x00000000


	//----- nvinfo : EIATTR_REGCOUNT
	.align		4
.L_43:
        /*0108*/ 	.byte	0x04, 0x2f
        /*010a*/ 	.short	(.L_45 - .L_44)
	.align		4
.L_44:
        /*010c*/ 	.word	index@(reduce_sum_D)
        /*0110*/ 	.word	0x0000000a


	//----- nvinfo : EIATTR_FRAME_SIZE
	.align		4
.L_45:
        /*0114*/ 	.byte	0x04, 0x11
        /*0116*/ 	.short	(.L_47 - .L_46)
	.align		4
.L_46:
        /*0118*/ 	.word	index@(reduce_sum_D)
        /*011c*/ 	.word	0x00000000


	//----- nvinfo : EIATTR_REGCOUNT
	.align		4
.L_47:
        /*0120*/ 	.byte	0x04, 0x2f
        /*0122*/ 	.short	(.L_49 - .L_48)
	.align		4
.L_48:
        /*0124*/ 	.word	index@(reduce_sum_S)
        /*0128*/ 	.word	0x0000000a


	//----- nvinfo : EIATTR_FRAME_SIZE
	.align		4
.L_49:
        /*012c*/ 	.byte	0x04, 0x11
        /*012e*/ 	.short	(.L_51 - .L_50)
	.align		4
.L_50:
        /*0130*/ 	.word	index@(reduce_sum_S)
        /*0134*/ 	.word	0x00000000


	//----- nvinfo : EIATTR_MIN_STACK_SIZE
	.align		4
.L_51:
        /*0138*/ 	.byte	0x04, 0x12
        /*013a*/ 	.short	(.L_53 - .L_52)
	.align		4
.L_52:
        /*013c*/ 	.word	index@(reduce_sum_S)
        /*0140*/ 	.word	0x00000000


	//----- nvinfo : EIATTR_MIN_STACK_SIZE
	.align		4
.L_53:
        /*0144*/ 	.byte	0x04, 0x12
        /*0146*/ 	.short	(.L_55 - .L_54)
	.align		4
.L_54:
        /*0148*/ 	.word	index@(reduce_sum_D)
        /*014c*/ 	.word	0x00000000


	//----- nvinfo : EIATTR_MIN_STACK_SIZE
	.align		4
.L_55:
        /*0150*/ 	.byte	0x04, 0x12
        /*0152*/ 	.short	(.L_57 - .L_56)
	.align		4
.L_56:
        /*0154*/ 	.word	index@(vec_prod_S)
        /*0158*/ 	.word	0x00000000


	//----- nvinfo : EIATTR_MIN_STACK_SIZE
	.align		4
.L_57:
        /*015c*/ 	.byte	0x04, 0x12
        /*015e*/ 	.short	(.L_59 - .L_58)
	.align		4
.L_58:
        /*0160*/ 	.word	index@(vec_prod_D)
        /*0164*/ 	.word	0x00000000


	//----- nvinfo : EIATTR_MIN_STACK_SIZE
	.align		4
.L_59:
        /*0168*/ 	.byte	0x04, 0x12
        /*016a*/ 	.short	(.L_61 - .L_60)
	.align		4
.L_60:
        /*016c*/ 	.word	index@(Saxpy)
        /*0170*/ 	.word	0x00000000


	//----- nvinfo : EIATTR_MIN_STACK_SIZE
	.align		4
.L_61:
        /*0174*/ 	.byte	0x04, 0x12
        /*0176*/ 	.short	(.L_63 - .L_62)
	.align		4
.L_62:
        /*0178*/ 	.word	index@(Daxpy)
        /*017c*/ 	.word	0x00000000


	//----- nvinfo : EIATTR_MIN_STACK_SIZE
	.align		4
.L_63:
        /*0180*/ 	.byte	0x04, 0x12
        /*0182*/ 	.short	(.L_65 - .L_64)
	.align		4
.L_64:
        /*0184*/ 	.word	index@(updating_y_S)
        /*0188*/ 	.word	0x00000000


	//----- nvinfo : EIATTR_MIN_STACK_SIZE
	.align		4
.L_65:
        /*018c*/ 	.byte	0x04, 0x12
        /*018e*/ 	.short	(.L_67 - .L_66)
	.align		4
.L_66:
        /*0190*/ 	.word	index@(updating_y_D)
        /*0194*/ 	.word	0x00000000


	//----- nvinfo : EIATTR_MIN_STACK_SIZE
	.align		4
.L_67:
        /*0198*/ 	.byte	0x04, 0x12
        /*019a*/ 	.short	(.L_69 - .L_68)
	.align		4
.L_68:
        /*019c*/ 	.word	index@(soft_thresh_S)
        /*01a0*/ 	.word	0x00000000


	//----- nvinfo : EIATTR_MIN_STACK_SIZE
	.align		4
.L_69:
        /*01a4*/ 	.byte	0x04, 0x12
        /*01a6*/ 	.short	(.L_71 - .L_70)
	.align		4
.L_70:
        /*01a8*/ 	.word	index@(soft_thresh_D)
        /*01ac*/ 	.word	0x00000000


	//----- nvinfo : EIATTR_MIN_STACK_SIZE
	.align		4
.L_71:
        /*01b0*/ 	.byte	0x04, 0x12
        /*01b2*/ 	.short	(.L_73 - .L_72)
	.align		4
.L_72:
        /*01b4*/ 	.word	index@(Sgemv)
        /*01b8*/ 	.word	0x00000000


	//----- nvinfo : EIATTR_MIN_STACK_SIZE
	.align		4
.L_73:
        /*01bc*/ 	.byte	0x04, 0x12
        /*01be*/ 	.short	(.L_75 - .L_74)
	.align		4
.L_74:
        /*01c0*/ 	.word	index@(Dgemv)
        /*01c4*/ 	.word	0x00000000
.L_75:


//--------------------- .nv.compat                --------------------------
	.section	.nv.compat,"",@"SHT_CUDA_COMPAT_INFO"
	.align	4
        /*0000*/ 	.byte	0x02, 0x09, 0x00, 0x00, 0x02, 0x02, 0x01, 0x00, 0x02, 0x05, 0x05, 0x00, 0x03, 0x07, 0x01, 0x01
        /*0010*/ 	.byte	0x02, 0x03, 0x00, 0x00, 0x02, 0x06, 0x01, 0x00, 0x04, 0x0b, 0x08, 0x00, 0x01, 0x00, 0x00, 0x00
        /*0020*/ 	.byte	0x00, 0x00, 0x00, 0x00


//--------------------- .nv.info.reduce_sum_S     --------------------------
	.section	.nv.info.reduce_sum_S,"",@"SHT_CUDA_INFO"
	.sectionflags	@""
	.align	4


	//----- nvinfo : EIATTR_CUDA_API_VERSION
	.align		4
        /*0000*/ 	.byte	0x04, 0x37
        /*0002*/ 	.short	(.L_77 - .L_76)
.L_76:
        /*0004*/ 	.word	0x00000082


	//----- nvinfo : EIATTR_KPARAM_INFO
	.align		4
.L_77:
        /*0008*/ 	.byte	0x04, 0x17
        /*000a*/ 	.short	(.L_79 - .L_78)
.L_78:
        /*000c*/ 	.word	0x00000000
        /*0010*/ 	.short	0x0002
        /*0012*/ 	.short	0x000c
        /*0014*/ 	.byte	0x00, 0xf0, 0x11, 0x00


	//----- nvinfo : EIATTR_KPARAM_INFO
	.align		4
.L_79:
        /*0018*/ 	.byte	0x04, 0x17
        /*001a*/ 	.short	(.L_81 - .L_80)
.L_80:
        /*001c*/ 	.word	0x00000000
        /*0020*/ 	.short	0x0001
        /*0022*/ 	.short	0x0008
        /*0024*/ 	.byte	0x00, 0xf0, 0x11, 0x00


	//----- nvinfo : EIATTR_KPARAM_INFO
	.align		4
.L_81:
        /*0028*/ 	.byte	0x04, 0x17
        /*002a*/ 	.short	(.L_83 - .L_82)
.L_82:
        /*002c*/ 	.word	0x00000000
        /*0030*/ 	.short	0x0000
        /*0032*/ 	.short	0x0000
        /*0034*/ 	.byte	0x00, 0xf5, 0x21, 0x00


	//----- nvinfo : EIATTR_SPARSE_MMA_MASK
	.align		4
.L_83:
        /*0038*/ 	.byte	0x03, 0x50
        /*003a*/ 	.short	0x0000


	//----- nvinfo : EIATTR_MAXREG_COUNT
	.align		4
        /*003c*/ 	.byte	0x03, 0x1b
        /*003e*/ 	.short	0x00ff


	//----- nvinfo : EIATTR_MERCURY_ISA_VERSION
	.align		4
        /*0040*/ 	.byte	0x03, 0x5f
        /*0042*/ 	.short	0x0101


	//----- nvinfo : EIATTR_VRC_CTA_INIT_COUNT
	.align		4
        /*0044*/ 	.byte	0x02, 0x4a
	.zero		1
	.zero		1


	//----- nvinfo : EIATTR_EXIT_INSTR_OFFSETS
	.align		4
        /*0048*/ 	.byte	0x04, 0x1c
        /*004a*/ 	.short	(.L_85 - .L_84)


	//   ....[0]....
.L_84:
        /*004c*/ 	.word	0x00000080


	//   ....[1]....
        /*0050*/ 	.word	0x00000110


	//----- nvinfo : EIATTR_CBANK_PARAM_SIZE
	.align		4
.L_85:
        /*0054*/ 	.byte	0x03, 0x19
        /*0056*/ 	.short	0x0010


	//----- nvinfo : EIATTR_PARAM_CBANK
	.align		4
        /*0058*/ 	.byte	0x04, 0x0a
        /*005a*/ 	.short	(.L_87 - .L_86)
	.align		4
.L_86:
        /*005c*/ 	.word	index@(.nv.constant0.reduce_sum_S)
        /*0060*/ 	.short	0x0380
        /*0062*/ 	.short	0x0010


	//----- nvinfo : EIATTR_SW_WAR
	.align		4
.L_87:
        /*0064*/ 	.byte	0x04, 0x36
        /*0066*/ 	.short	(.L_89 - .L_88)
.L_88:
        /*0068*/ 	.word	0x00000008
.L_89:


//--------------------- .nv.info.reduce_sum_D     --------------------------
	.section	.nv.info.reduce_sum_D,"",@"SHT_CUDA_INFO"
	.sectionflags	@""
	.align	4


	//----- nvinfo : EIATTR_CUDA_API_VERSION
	.align		4
        /*0000*/ 	.byte	0x04, 0x37
        /*0002*/ 	.short	(.L_91 - .L_90)
.L_90:
        /*0004*/ 	.word	0x00000082


	//----- nvinfo : EIATTR_KPARAM_INFO
	.align		4
.L_91:
        /*0008*/ 	.byte	0x04, 0x17
        /*000a*/ 	.short	(.L_93 - .L_92)
.L_92:
        /*000c*/ 	.word	0x00000000
        /*0010*/ 	.short	0x0002
        /*0012*/ 	.short	0x000c
        /*0014*/ 	.byte	0x00, 0xf0, 0x11, 0x00


	//----- nvinfo : EIATTR_KPARAM_INFO
	.align		4
.L_93:
        /*0018*/ 	.byte	0x04, 0x17
        /*001a*/ 	.short	(.L_95 - .L_94)
.L_94:
        /*001c*/ 	.word	0x00000000
        /*0020*/ 	.short	0x0001
        /*0022*/ 	.short	0x0008
        /*0024*/ 	.byte	0x00, 0xf0, 0x11, 0x00


	//----- nvinfo : EIATTR_KPARAM_INFO
	.align		4
.L_95:
        /*0028*/ 	.byte	0x04, 0x17
        /*002a*/ 	.short	(.L_97 - .L_96)
.L_96:
        /*002c*/ 	.word	0x00000000
        /*0030*/ 	.short	0x0000
        /*0032*/ 	.short	0x0000
        /*0034*/ 	.byte	0x00, 0xf5, 0x21, 0x00


	//----- nvinfo : EIATTR_SPARSE_MMA_MASK
	.align		4
.L_97:
        /*0038*/ 	.byte	0x03, 0x50
        /*003a*/ 	.short	0x0000


	//----- nvinfo : EIATTR_MAXREG_COUNT
	.align		4
        /*003c*/ 	.byte	0x03, 0x1b
        /*003e*/ 	.short	0x00ff


	//----- nvinfo : EIATTR_MERCURY_ISA_VERSION
	.align		4
        /*0040*/ 	.byte	0x03, 0x5f
        /*0042*/ 	.short	0x0101


	//----- nvinfo : EIATTR_VRC_CTA_INIT_COUNT
	.align		4
        /*0044*/ 	.byte	0x02, 0x4a
	.zero		1
	.zero		1


	//----- nvinfo : EIATTR_EXIT_INSTR_OFFSETS
	.align		4
        /*0048*/ 	.byte	0x04, 0x1c
        /*004a*/ 	.short	(.L_99 - .L_98)


	//   ....[0]....
.L_98:
        /*004c*/ 	.word	0x00000080


	//   ....[1]....
        /*0050*/ 	.word	0x00000110


	//----- nvinfo : EIATTR_CBANK_PARAM_SIZE
	.align		4
.L_99:
        /*0054*/ 	.byte	0x03, 0x19
        /*0056*/ 	.short	0x0010


	//----- nvinfo : EIATTR_PARAM_CBANK
	.align		4
        /*0058*/ 	.byte	0x04, 0x0a
        /*005a*/ 	.short	(.L_101 - .L_100)
	.align		4
.L_100:
        /*005c*/ 	.word	index@(.nv.constant0.reduce_sum_D)
        /*0060*/ 	.short	0x0380
        /*0062*/ 	.short	0x0010


	//----- nvinfo : EIATTR_SW_WAR
	.align		4
.L_101:
        /*0064*/ 	.byte	0x04, 0x36
        /*0066*/ 	.short	(.L_103 - .L_102)
.L_102:
        /*0068*/ 	.word	0x00000008
.L_103:


//--------------------- .nv.info.vec_prod_S       --------------------------
	.section	.nv.info.vec_prod_S,"",@"SHT_CUDA_INFO"
	.sectionflags	@""
	.align	4


	//----- nvinfo : EIATTR_CUDA_API_VERSION
	.align		4
        /*0000*/ 	.byte	0x04, 0x37
        /*0002*/ 	.short	(.L_105 - .L_104)
.L_104:
        /*0004*/ 	.word	0x00000082


	//----- nvinfo : EIATTR_KPARAM_INFO
	.align		4
.L_105:
        /*0008*/ 	.byte	0x04, 0x17
        /*000a*/ 	.short	(.L_107 - .L_106)
.L_106:
        /*000c*/ 	.word	0x00000000
        /*0010*/ 	.short	0x0003
        /*0012*/ 	.short	0x0018
        /*0014*/ 	.byte	0x00, 0xf0, 0x11, 0x00


	//----- nvinfo : EIATTR_KPARAM_INFO
	.align		4
.L_107:
        /*0018*/ 	.byte	0x04, 0x17
        /*001a*/ 	.short	(.L_109 - .L_108)
.L_108:
        /*001c*/ 	.word	0x00000000
        /*0020*/ 	.short	0x0002
        /*0022*/ 	.short	0x0010
        /*0024*/ 	.byte	0x00, 0xf5, 0x21, 0x00


	//----- nvinfo : EIATTR_KPARAM_INFO
	.align		4
.L_109:
        /*0028*/ 	.byte	0x04, 0x17
        /*002a*/ 	.short	(.L_111 - .L_110)
.L_110:
        /*002c*/ 	.word	0x00000000
        /*0030*/ 	.short	0x0001
        /*0032*/ 	.short	0x0008
        /*0034*/ 	.byte	0x00, 0xf5, 0x21, 0x00


	//----- nvinfo : EIATTR_KPARAM_INFO
	.align		4
.L_111:
        /*0038*/ 	.byte	0x04, 0x17
        /*003a*/ 	.short	(.L_113 - .L_112)
.L_112:
        /*003c*/ 	.word	0x00000000
        /*0040*/ 	.short	0x0000
        /*0042*/ 	.short	0x0000
        /*0044*/ 	.byte	0x00, 0xf5, 0x21, 0x00


	//----- nvinfo : EIATTR_SPARSE_MMA_MASK
	.align		4
.L_113:
        /*0048*/ 	.byte	0x03, 0x50
        /*004a*/ 	.short	0x0000


	//----- nvinfo : EIATTR_MAXREG_COUNT
	.align		4
        /*004c*/ 	.byte	0x03, 0x1b
        /*004e*/ 	.short	0x00ff


	//----- nvinfo : EIATTR_MERCURY_ISA_VERSION
	.align		4
        /*0050*/ 	.byte	0x03, 0x5f
        /*0052*/ 	.short	0x0101


	//----- nvinfo : EIATTR_VRC_CTA_INIT_COUNT
	.align		4
        /*0054*/ 	.byte	0x02, 0x4a
	.zero		1
	.zero		1


	//----- nvinfo : EIATTR_EXIT_INSTR_OFFSETS
	.align		4
        /*0058*/ 	.byte	0x04, 0x1c
        /*005a*/ 	.short	(.L_115 - .L_114)


	//   ....[0]....
.L_114:
        /*005c*/ 	.word	0x00000070


	//   ....[1]....
        /*0060*/ 	.word	0x00000130


	//----- nvinfo : EIATTR_CBANK_PARAM_SIZE
	.align		4
.L_115:
        /*0064*/ 	.byte	0x03, 0x19
        /*0066*/ 	.short	0x001c


	//----- nvinfo : EIATTR_PARAM_CBANK
	.align		4
        /*0068*/ 	.byte	0x04, 0x0a
        /*006a*/ 	.short	(.L_117 - .L_116)
	.align		4
.L_116:
        /*006c*/ 	.word	index@(.nv.constant0.vec_prod_S)
        /*0070*/ 	.short	0x0380
        /*0072*/ 	.short	0x001c


	//----- nvinfo : EIATTR_SW_WAR
	.align		4
.L_117:
        /*0074*/ 	.byte	0x04, 0x36
        /*0076*/ 	.short	(.L_119 - .L_118)
.L_118:
        /*0078*/ 	.word	0x00000008
.L_119:


//--------------------- .nv.info.vec_prod_D       --------------------------
	.section	.nv.info.vec_prod_D,"",@"SHT_CUDA_INFO"
	.sectionflags	@""
	.align	4


	//----- nvinfo : EIATTR_CUDA_API_VERSION
	.align		4
        /*0000*/ 	.byte	0x04, 0x37
        /*0002*/ 	.short	(.L_121 - .L_120)
.L_120:
        /*0004*/ 	.word	0x00000082


	//----- nvinfo : EIATTR_KPARAM_INFO
	.align		4
.L_121:
        /*0008*/ 	.byte	0x04, 0x17
        /*000a*/ 	.short	(.L_123 - .L_122)
.L_122:
        /*000c*/ 	.word	0x00000000
        /*0010*/ 	.short	0x0003
        /*0012*/ 	.short	0x0018
        /*0014*/ 	.byte	0x00, 0xf0, 0x11, 0x00


	//----- nvinfo : EIATTR_KPARAM_INFO
	.align		4
.L_123:
        /*0018*/ 	.byte	0x04, 0x17
        /*001a*/ 	.short	(.L_125 - .L_124)
.L_124:
        /*001c*/ 	.word	0x00000000
        /*0020*/ 	.short	0x0002
        /*0022*/ 	.short	0x0010
        /*0024*/ 	.byte	0x00, 0xf5, 0x21, 0x00


	//----- nvinfo : EIATTR_KPARAM_INFO
	.align		4
.L_125:
        /*0028*/ 	.byte	0x04, 0x17
        /*002a*/ 	.short	(.L_127 - .L_126)
.L_126:
        /*002c*/ 	.word	0x00000000
        /*0030*/ 	.short	0x0001
        /*0032*/ 	.short	0x0008
        /*0034*/ 	.byte	0x00, 0xf5, 0x21, 0x00


	//----- nvinfo : EIATTR_KPARAM_INFO
	.align		4
.L_127:
        /*0038*/ 	.byte	0x04, 0x17
        /*003a*/ 	.short	(.L_129 - .L_128)
.L_128:
        /*003c*/ 	.word	0x00000000
        /*0040*/ 	.short	0x0000
        /*0042*/ 	.short	0x0000
        /*0044*/ 	.byte	0x00, 0xf5, 0x21, 0x00


	//----- nvinfo : EIATTR_SPARSE_MMA_MASK
	.align		4
.L_129:
        /*0048*/ 	.byte	0x03, 0x50
        /*004a*/ 	.short	0x0000


	//----- nvinfo : EIATTR_MAXREG_COUNT
	.align		4
        /*004c*/ 	.byte	0x03, 0x1b
        /*004e*/ 	.short	0x00ff


	//----- nvinfo : EIATTR_MERCURY_ISA_VERSION
	.align		4
        /*0050*/ 	.byte	0x03, 0x5f
        /*0052*/ 	.short	0x0101


	//----- nvinfo : EIATTR_VRC_CTA_INIT_COUNT
	.align		4
        /*0054*/ 	.byte	0x02, 0x4a
	.zero		1
	.zero		1


	//----- nvinfo : EIATTR_EXIT_INSTR_OFFSETS
	.align		4
        /*0058*/ 	.byte	0x04, 0x1c
        /*005a*/ 	.short	(.L_131 - .L_130)


	//   ....[0]....
.L_130:
        /*005c*/ 	.word	0x00000070


	//   ....[1]....
        /*0060*/ 	.word	0x00000130


	//----- nvinfo : EIATTR_CBANK_PARAM_SIZE
	.align		4
.L_131:
        /*0064*/ 	.byte	0x03, 0x19
        /*0066*/ 	.short	0x001c


	//----- nvinfo : EIATTR_PARAM_CBANK
	.align		4
        /*0068*/ 	.byte	0x04, 0x0a
        /*006a*/ 	.short	(.L_133 - .L_132)
	.align		4
.L_132:
        /*006c*/ 	.word	index@(.nv.constant0.vec_prod_D)
        /*0070*/ 	.short	0x0380
        /*0072*/ 	.short	0x001c


	//----- nvinfo : EIATTR_SW_WAR
	.align		4
.L_133:
        /*0074*/ 	.byte	0x04, 0x36
        /*0076*/ 	.short	(.L_135 - .L_134)
.L_134:
        /*0078*/ 	.word	0x00000008
.L_135:


//--------------------- .nv.info.Saxpy            --------------------------
	.section	.nv.info.Saxpy,"",@"SHT_CUDA_INFO"
	.sectionflags	@""
	.align	4


	//----- nvinfo : EIATTR_CUDA_API_VERSION
	.align		4
        /*0000*/ 	.byte	0x04, 0x37
        /*0002*/ 	.short	(.L_137 - .L_136)
.L_136:
        /*0004*/ 	.word	0x00000082


	//----- nvinfo : EIATTR_KPARAM_INFO
	.align		4
.L_137:
        /*0008*/ 	.byte	0x04, 0x17
        /*000a*/ 	.short	(.L_139 - .L_138)
.L_138:
        /*000c*/ 	.word	0x00000000
        /*0010*/ 	.short	0x0003
        /*0012*/ 	.short	0x0018
        /*0014*/ 	.byte	0x00, 0xf0, 0x11, 0x00


	//----- nvinfo : EIATTR_KPARAM_INFO
	.align		4
.L_139:
        /*0018*/ 	.byte	0x04, 0x17
        /*001a*/ 	.short	(.L_141 - .L_140)
.L_140:
        /*001c*/ 	.word	0x00000000
        /*0020*/ 	.short	0x0002
        /*0022*/ 	.short	0x0010
        /*0024*/ 	.byte	0x00, 0xf5, 0x21, 0x00


	//----- nvinfo : EIATTR_KPARAM_INFO
	.align		4
.L_141:
        /*0028*/ 	.byte	0x04, 0x17
        /*002a*/ 	.short	(.L_143 - .L_142)
.L_142:
        /*002c*/ 	.word	0x00000000
        /*0030*/ 	.short	0x0001
        /*0032*/ 	.short	0x0008
        /*0034*/ 	.byte	0x00, 0xf5, 0x21, 0x00


	//----- nvinfo : EIATTR_KPARAM_INFO
	.align		4
.L_143:
        /*0038*/ 	.byte	0x04, 0x17
        /*003a*/ 	.short	(.L_145 - .L_144)
.L_144:
        /*003c*/ 	.word	0x00000000
        /*0040*/ 	.short	0x0000
        /*0042*/ 	.short	0x0000
        /*0044*/ 	.byte	0x00, 0xf0, 0x11, 0x00


	//----- nvinfo : EIATTR_SPARSE_MMA_MASK
	.align		4
.L_145:
        /*0048*/ 	.byte	0x03, 0x50
        /*004a*/ 	.short	0x0000


	//----- nvinfo : EIATTR_MAXREG_COUNT
	.align		4
        /*004c*/ 	.byte	0x03, 0x1b
        /*004e*/ 	.short	0x00ff


	//----- nvinfo : EIATTR_MERCURY_ISA_VERSION
	.align		4
        /*0050*/ 	.byte	0x03, 0x5f
        /*0052*/ 	.short	0x0101


	//----- nvinfo : EIATTR_VRC_CTA_INIT_COUNT
	.align		4
        /*0054*/ 	.byte	0x02, 0x4a
	.zero		1
	.zero		1


	//----- nvinfo : EIATTR_EXIT_INSTR_OFFSETS
	.align		4
        /*0058*/ 	.byte	0x04, 0x1c
        /*005a*/ 	.short	(.L_147 - .L_146)


	//   ....[0]....
.L_146:
        /*005c*/ 	.word	0x00000070


	//   ....[1]....
        /*0060*/ 	.word	0x00000120


	//----- nvinfo : EIATTR_CBANK_PARAM_SIZE
	.align		4
.L_147:
        /*0064*/ 	.byte	0x03, 0x19
        /*0066*/ 	.short	0x001c


	//----- nvinfo : EIATTR_PARAM_CBANK
	.align		4
        /*0068*/ 	.byte	0x04, 0x0a
        /*006a*/ 	.short	(.L_149 - .L_148)
	.align		4
.L_148:
        /*006c*/ 	.word	index@(.nv.constant0.Saxpy)
        /*0070*/ 	.short	0x0380
        /*0072*/ 	.short	0x001c


	//----- nvinfo : EIATTR_SW_WAR
	.align		4
.L_149:
        /*0074*/ 	.byte	0x04, 0x36
        /*0076*/ 	.short	(.L_151 - .L_150)
.L_150:
        /*0078*/ 	.word	0x00000008
.L_151:


//--------------------- .nv.info.Daxpy            --------------------------
	.section	.nv.info.Daxpy,"",@"SHT_CUDA_INFO"
	.sectionflags	@""
	.align	4


	//----- nvinfo : EIATTR_CUDA_API_VERSION
	.align		4
        /*0000*/ 	.byte	0x04, 0x37
        /*0002*/ 	.short	(.L_153 - .L_152)
.L_152:
        /*0004*/ 	.word	0x00000082


	//----- nvinfo : EIATTR_KPARAM_INFO
	.align		4
.L_153:
        /*0008*/ 	.byte	0x04, 0x17
        /*000a*/ 	.short	(.L_155 - .L_154)
.L_154:
        /*000c*/ 	.word	0x00000000
        /*0010*/ 	.short	0x0003
        /*0012*/ 	.short	0x0018
        /*0014*/ 	.byte	0x00, 0xf0, 0x11, 0x00


	//----- nvinfo : EIATTR_KPARAM_INFO
	.align		4
.L_155:
        /*0018*/ 	.byte	0x04, 0x17
        /*001a*/ 	.short	(.L_157 - .L_156)
.L_156:
        /*001c*/ 	.word	0x00000000
        /*0020*/ 	.short	0x0002
        /*0022*/ 	.short	0x0010
        /*0024*/ 	.byte	0x00, 0xf5, 0x21, 0x00


	//----- nvinfo : EIATTR_KPARAM_INFO
	.align		4
.L_157:
        /*0028*/ 	.byte	0x04, 0x17
        /*002a*/ 	.short	(.L_159 - .L_158)
.L_158:
        /*002c*/ 	.word	0x00000000
        /*0030*/ 	.short	0x0001
        /*0032*/ 	.short	0x0008
        /*0034*/ 	.byte	0x00, 0xf5, 0x21, 0x00


	//----- nvinfo : EIATTR_KPARAM_INFO
	.align		4
.L_159:
        /*0038*/ 	.byte	0x04, 0x17
        /*003a*/ 	.short	(.L_161 - .L_160)
.L_160:
        /*003c*/ 	.word	0x00000000
        /*0040*/ 	.short	0x0000
        /*0042*/ 	.short	0x0000
        /*0044*/ 	.byte	0x00, 0xf0, 0x21, 0x00


	//----- nvinfo : EIATTR_SPARSE_MMA_MASK
	.align		4
.L_161:
        /*0048*/ 	.byte	0x03, 0x50
        /*004a*/ 	.short	0x0000


	//----- nvinfo : EIATTR_MAXREG_COUNT
	.align		4
        /*004c*/ 	.byte	0x03, 0x1b
        /*004e*/ 	.short	0x00ff


	//----- nvinfo : EIATTR_MERCURY_ISA_VERSION
	.align		4
        /*0050*/ 	.byte	0x03, 0x5f
        /*0052*/ 	.short	0x0101


	//----- nvinfo : EIATTR_VRC_CTA_INIT_COUNT
	.align		4
        /*0054*/ 	.byte	0x02, 0x4a
	.zero		1
	.zero		1


	//----- nvinfo : EIATTR_EXIT_INSTR_OFFSETS
	.align		4
        /*0058*/ 	.byte	0x04, 0x1c
        /*005a*/ 	.short	(.L_163 - .L_162)


	//   ....[0]....
.L_162:
        /*005c*/ 	.word	0x00000070


	//   ....[1]....
        /*0060*/ 	.word	0x00000120


	//----- nvinfo : EIATTR_CBANK_PARAM_SIZE
	.align		4
.L_163:
        /*0064*/ 	.byte	0x03, 0x19
        /*0066*/ 	.short	0x001c


	//----- nvinfo : EIATTR_PARAM_CBANK
	.align		4
        /*0068*/ 	.byte	0x04, 0x0a
        /*006a*/ 	.short	(.L_165 - .L_164)
	.align		4
.L_164:
        /*006c*/ 	.word	index@(.nv.constant0.Daxpy)
        /*0070*/ 	.short	0x0380
        /*0072*/ 	.short	0x001c


	//----- nvinfo : EIATTR_SW_WAR
	.align		4
.L_165:
        /*0074*/ 	.byte	0x04, 0x36
        /*0076*/ 	.short	(.L_167 - .L_166)
.L_166:
        /*0078*/ 	.word	0x00000008
.L_167:


//--------------------- .nv.info.updating_y_S     --------------------------
	.section	.nv.info.updating_y_S,"",@"SHT_CUDA_INFO"
	.sectionflags	@""
	.align	4


	//----- nvinfo : EIATTR_CUDA_API_VERSION
	.align		4
        /*0000*/ 	.byte	0x04, 0x37
        /*0002*/ 	.short	(.L_169 - .L_168)
.L_168:
        /*0004*/ 	.word	0x00000082


	//----- nvinfo : EIATTR_KPARAM_INFO
	.align		4
.L_169:
        /*0008*/ 	.byte	0x04, 0x17
        /*000a*/ 	.short	(.L_171 - .L_170)
.L_170:
        /*000c*/ 	.word	0x00000000
        /*0010*/ 	.short	0x0005
        /*0012*/ 	.short	0x0020
        /*0014*/ 	.byte	0x00, 0xf0, 0x11, 0x00


	//----- nvinfo : EIATTR_KPARAM_INFO
	.align		4
.L_171:
        /*0018*/ 	.byte	0x04, 0x17
        /*001a*/ 	.short	(.L_173 - .L_172)
.L_172:
        /*001c*/ 	.word	0x00000000
        /*0020*/ 	.short	0x0004
        /*0022*/ 	.short	0x001c
        /*0024*/ 	.byte	0x00, 0xf0, 0x11, 0x00


	//----- nvinfo : EIATTR_KPARAM_INFO
	.align		4
.L_173:
        /*0028*/ 	.byte	0x04, 0x17
        /*002a*/ 	.short	(.L_175 - .L_174)
.L_174:
        /*002c*/ 	.word	0x00000000
        /*0030*/ 	.short	0x0003
        /*0032*/ 	.short	0x0018
        /*0034*/ 	.byte	0x00, 0xf0, 0x11, 0x00


	//----- nvinfo : EIATTR_KPARAM_INFO
	.align		4
.L_175:
        /*0038*/ 	.byte	0x04, 0x17
        /*003a*/ 	.short	(.L_177 - .L_176)
.L_176:
        /*003c*/ 	.word	0x00000000
        /*0040*/ 	.short	0x0002
        /*0042*/ 	.short	0x0010
        /*0044*/ 	.byte	0x00, 0xf5, 0x21, 0x00


	//----- nvinfo : EIATTR_KPARAM_INFO
	.align		4
.L_177:
        /*0048*/ 	.byte	0x04, 0x17
        /*004a*/ 	.short	(.L_179 - .L_178)
.L_178:
        /*004c*/ 	.word	0x00000000
        /*0050*/ 	.short	0x0001
        /*0052*/ 	.short	0x0008
        /*0054*/ 	.byte	0x00, 0xf5, 0x21, 0x00


	//----- nvinfo : EIATTR_KPARAM_INFO
	.align		4
.L_179:
        /*0058*/ 	.byte	0x04, 0x17
        /*005a*/ 	.short	(.L_181 - .L_180)
.L_180:
        /*005c*/ 	.word	0x00000000
        /*0060*/ 	.short	0x0000
        /*0062*/ 	.short	0x0000
        /*0064*/ 	.byte	0x00, 0xf5, 0x21, 0x00


	//----- nvinfo : EIATTR_SPARSE_MMA_MASK
	.align		4
.L_181:
        /*0068*/ 	.byte	0x03, 0x50
        /*006a*/ 	.short	0x0000


	//----- nvinfo : EIATTR_MAXREG_COUNT
	.align		4
        /*006c*/ 	.byte	0x03, 0x1b
        /*006e*/ 	.short	0x00ff


	//----- nvinfo : EIATTR_MERCURY_ISA_VERSION
	.align		4
        /*0070*/ 	.byte	0x03, 0x5f
        /*0072*/ 	.short	0x0101


	//----- nvinfo : EIATTR_VRC_CTA_INIT_COUNT
	.align		4
        /*0074*/ 	.byte	0x02, 0x4a
	.zero		1
	.zero		1


	//----- nvinfo : EIATTR_EXIT_INSTR_OFFSETS
	.align		4
        /*0078*/ 	.byte	0x04, 0x1c
        /*007a*/ 	.short	(.L_183 - .L_182)


	//   ....[0]....
.L_182:
        /*007c*/ 	.word	0x00000070


	//   ....[1]....
        /*0080*/ 	.word	0x00000210


	//----- nvinfo : EIATTR_CRS_STACK_SIZE
	.align		4
.L_183:
        /*0084*/ 	.byte	0x04, 0x1e
        /*0086*/ 	.short	(.L_185 - .L_184)
.L_184:
        /*0088*/ 	.word	0x00000000


	//----- nvinfo : EIATTR_CBANK_PARAM_SIZE
	.align		4
.L_185:
        /*008c*/ 	.byte	0x03, 0x19
        /*008e*/ 	.short	0x0024


	//----- nvinfo : EIATTR_PARAM_CBANK
	.align		4
        /*0090*/ 	.byte	0x04, 0x0a
        /*0092*/ 	.short	(.L_187 - .L_186)
	.align		4
.L_186:
        /*0094*/ 	.word	index@(.nv.constant0.updating_y_S)
        /*0098*/ 	.short	0x0380
        /*009a*/ 	.short	0x0024


	//----- nvinfo : EIATTR_SW_WAR
	.align		4
.L_187:
        /*009c*/ 	.byte	0x04, 0x36
        /*009e*/ 	.short	(.L_189 - .L_188)
.L_188:
        /*00a0*/ 	.word	0x00000008
.L_189:


//--------------------- .nv.info.updating_y_D     --------------------------
	.section	.nv.info.updating_y_D,"",@"SHT_CUDA_INFO"
	.sectionflags	@""
	.align	4


	//----- nvinfo : EIATTR_CUDA_API_VERSION
	.align		4
        /*0000*/ 	.byte	0x04, 0x37
        /*0002*/ 	.short	(.L_191 - .L_190)
.L_190:
        /*0004*/ 	.word	0x00000082


	//----- nvinfo : EIATTR_KPARAM_INFO
	.align		4
.L_191:
        /*0008*/ 	.byte	0x04, 0x17
        /*000a*/ 	.short	(.L_193 - .L_192)
.L_192:
        /*000c*/ 	.word	0x00000000
        /*0010*/ 	.short	0x0005
        /*0012*/ 	.short	0x0028
        /*0014*/ 	.byte	0x00, 0xf0, 0x11, 0x00


	//----- nvinfo : EIATTR_KPARAM_INFO
	.align		4
.L_193:
        /*0018*/ 	.byte	0x04, 0x17
        /*001a*/ 	.short	(.L_195 - .L_194)
.L_194:
        /*001c*/ 	.word	0x00000000
        /*0020*/ 	.short	0x0004
        /*0022*/ 	.short	0x0020
        /*0024*/ 	.byte	0x00, 0xf0, 0x21, 0x00


	//----- nvinfo : EIATTR_KPARAM_INFO
	.align		4
.L_195:
        /*0028*/ 	.byte	0x04, 0x17
        /*002a*/ 	.short	(.L_197 - .L_196)
.L_196:
        /*002c*/ 	.word	0x00000000
        /*0030*/ 	.short	0x0003
        /*0032*/ 	.short	0x0018
        /*0034*/ 	.byte	0x00, 0xf0, 0x21, 0x00


	//----- nvinfo : EIATTR_KPARAM_INFO
	.align		4
.L_197:
        /*0038*/ 	.byte	0x04, 0x17
        /*003a*/ 	.short	(.L_199 - .L_198)
.L_198:
        /*003c*/ 	.word	0x00000000
        /*0040*/ 	.short	0x0002
        /*0042*/ 	.short	0x0010
        /*0044*/ 	.byte	0x00, 0xf5, 0x21, 0x00


	//----- nvinfo : EIATTR_KPARAM_INFO
	.align		4
.L_199:
        /*0048*/ 	.byte	0x04, 0x17
        /*004a*/ 	.short	(.L_201 - .L_200)
.L_200:
        /*004c*/ 	.word	0x00000000
        /*0050*/ 	.short	0x0001
        /*0052*/ 	.short	0x0008
        /*0054*/ 	.byte	0x00, 0xf5, 0x21, 0x00


	//----- nvinfo : EIATTR_KPARAM_INFO
	.align		4
.L_201:
        /*0058*/ 	.byte	0x04, 0x17
        /*005a*/ 	.short	(.L_203 - .L_202)
.L_202:
        /*005c*/ 	.word	0x00000000
        /*0060*/ 	.short	0x0000
        /*0062*/ 	.short	0x0000
        /*0064*/ 	.byte	0x00, 0xf5, 0x21, 0x00


	//----- nvinfo : EIATTR_SPARSE_MMA_MASK
	.align		4
.L_203:
        /*0068*/ 	.byte	0x03, 0x50
        /*006a*/ 	.short	0x0000


	//----- nvinfo : EIATTR_MAXREG_COUNT
	.align		4
        /*006c*/ 	.byte	0x03, 0x1b
        /*006e*/ 	.short	0x00ff


	//----- nvinfo : EIATTR_MERCURY_ISA_VERSION
	.align		4
        /*0070*/ 	.byte	0x03, 0x5f
        /*0072*/ 	.short	0x0101


	//----- nvinfo : EIATTR_VRC_CTA_INIT_COUNT
	.align		4
        /*0074*/ 	.byte	0x02, 0x4a
	.zero		1
	.zero		1


	//----- nvinfo : EIATTR_EXIT_INSTR_OFFSETS
	.align		4
        /*0078*/ 	.byte	0x04, 0x1c
        /*007a*/ 	.short	(.L_205 - .L_204)


	//   ....[0]....
.L_204:
        /*007c*/ 	.word	0x00000070


	//   ....[1]....
        /*0080*/ 	.word	0x00000280


	//----- nvinfo : EIATTR_CRS_STACK_SIZE
	.align		4
.L_205:
        /*0084*/ 	.byte	0x04, 0x1e
        /*0086*/ 	.short	(.L_207 - .L_206)
.L_206:
        /*0088*/ 	.word	0x00000000


	//----- nvinfo : EIATTR_CBANK_PARAM_SIZE
	.align		4
.L_207:
        /*008c*/ 	.byte	0x03, 0x19
        /*008e*/ 	.short	0x002c


	//----- nvinfo : EIATTR_PARAM_CBANK
	.align		4
        /*0090*/ 	.byte	0x04, 0x0a
        /*0092*/ 	.short	(.L_209 - .L_208)
	.align		4
.L_208:
        /*0094*/ 	.word	index@(.nv.constant0.updating_y_D)
        /*0098*/ 	.short	0x0380
        /*009a*/ 	.short	0x002c


	//----- nvinfo : EIATTR_SW_WAR
	.align		4
.L_209:
        /*009c*/ 	.byte	0x04, 0x36
        /*009e*/ 	.short	(.L_211 - .L_210)
.L_210:
        /*00a0*/ 	.word	0x00000008
.L_211:


//--------------------- .nv.info.soft_thresh_S    --------------------------
	.section	.nv.info.soft_thresh_S,"",@"SHT_CUDA_INFO"
	.sectionflags	@""
	.align	4


	//----- nvinfo : EIATTR_CUDA_API_VERSION
	.align		4
        /*0000*/ 	.byte	0x04, 0x37
        /*0002*/ 	.short	(.L_213 - .L_212)
.L_212:
        /*0004*/ 	.word	0x00000082


	//----- nvinfo : EIATTR_KPARAM_INFO
	.align		4
.L_213:
        /*0008*/ 	.byte	0x04, 0x17
        /*000a*/ 	.short	(.L_215 - .L_214)
.L_214:
        /*000c*/ 	.word	0x00000000
        /*0010*/ 	.short	0x0003
        /*0012*/ 	.short	0x0018
        /*0014*/ 	.byte	0x00, 0xf0, 0x11, 0x00


	//----- nvinfo : EIATTR_KPARAM_INFO
	.align		4
.L_215:
        /*0018*/ 	.byte	0x04, 0x17
        /*001a*/ 	.short	(.L_217 - .L_216)
.L_216:
        /*001c*/ 	.word	0x00000000
        /*0020*/ 	.short	0x0002
        /*0022*/ 	.short	0x0010
        /*0024*/ 	.byte	0x00, 0xf5, 0x21, 0x00


	//----- nvinfo : EIATTR_KPARAM_INFO
	.align		4
.L_217:
        /*0028*/ 	.byte	0x04, 0x17
        /*002a*/ 	.short	(.L_219 - .L_218)
.L_218:
        /*002c*/ 	.word	0x00000000
        /*0030*/ 	.short	0x0001
        /*0032*/ 	.short	0x0008
        /*0034*/ 	.byte	0x00, 0xf0, 0x11, 0x00


	//----- nvinfo : EIATTR_KPARAM_INFO
	.align		4
.L_219:
        /*0038*/ 	.byte	0x04, 0x17
        /*003a*/ 	.short	(.L_221 - .L_220)
.L_220:
        /*003c*/ 	.word	0x00000000
        /*0040*/ 	.short	0x0000
        /*0042*/ 	.short	0x0000
        /*0044*/ 	.byte	0x00, 0xf5, 0x21, 0x00


	//----- nvinfo : EIATTR_SPARSE_MMA_MASK
	.align		4
.L_221:
        /*0048*/ 	.byte	0x03, 0x50
        /*004a*/ 	.short	0x0000


	//----- nvinfo : EIATTR_MAXREG_COUNT
	.align		4
        /*004c*/ 	.byte	0x03, 0x1b
        /*004e*/ 	.short	0x00ff


	//----- nvinfo : EIATTR_MERCURY_ISA_VERSION
	.align		4
        /*0050*/ 	.byte	0x03, 0x5f
        /*0052*/ 	.short	0x0101


	//----- nvinfo : EIATTR_VRC_CTA_INIT_COUNT
	.align		4
        /*0054*/ 	.byte	0x02, 0x4a
	.zero		1
	.zero		1


	//----- nvinfo : EIATTR_EXIT_INSTR_OFFSETS
	.align		4
        /*0058*/ 	.byte	0x04, 0x1c
        /*005a*/ 	.short	(.L_223 - .L_222)


	//   ....[0]....
.L_222:
        /*005c*/ 	.word	0x00000070


	//   ....[1]....
        /*0060*/ 	.word	0x00000150


	//----- nvinfo : EIATTR_CBANK_PARAM_SIZE
	.align		4
.L_223:
        /*0064*/ 	.byte	0x03, 0x19
        /*0066*/ 	.short	0x001c


	//----- nvinfo : EIATTR_PARAM_CBANK
	.align		4
        /*0068*/ 	.byte	0x04, 0x0a
        /*006a*/ 	.short	(.L_225 - .L_224)
	.align		4
.L_224:
        /*006c*/ 	.word	index@(.nv.constant0.soft_thresh_S)
        /*0070*/ 	.short	0x0380
        /*0072*/ 	.short	0x001c


	//----- nvinfo : EIATTR_SW_WAR
	.align		4
.L_225:
        /*0074*/ 	.byte	0x04, 0x36
        /*0076*/ 	.short	(.L_227 - .L_226)
.L_226:
        /*0078*/ 	.word	0x00000008
.L_227:


//--------------------- .nv.info.soft_thresh_D    --------------------------
	.section	.nv.info.soft_thresh_D,"",@"SHT_CUDA_INFO"
	.sectionflags	@""
	.align	4


	//----- nvinfo : EIATTR_CUDA_API_VERSION
	.align		4
        /*0000*/ 	.byte	0x04, 0x37
        /*0002*/ 	.short	(.L_229 - .L_228)
.L_228:
        /*0004*/ 	.word	0x00000082


	//----- nvinfo : EIATTR_KPARAM_INFO
	.align		4
.L_229:
        /*0008*/ 	.byte	0x04, 0x17
        /*000a*/ 	.short	(.L_231 - .L_230)
.L_230:
        /*000c*/ 	.word	0x00000000
        /*0010*/ 	.short	0x0003
        /*0012*/ 	.short	0x0018
        /*0014*/ 	.byte	0x00, 0xf0, 0x11, 0x00


	//----- nvinfo : EIATTR_KPARAM_INFO
	.align		4
.L_231:
        /*0018*/ 	.byte	0x04, 0x17
        /*001a*/ 	.short	(.L_233 - .L_232)
.L_232:
        /*001c*/ 	.word	0x00000000
        /*0020*/ 	.short	0x0002
        /*0022*/ 	.short	0x0010
        /*0024*/ 	.byte	0x00, 0xf5, 0x21, 0x00


	//----- nvinfo : EIATTR_KPARAM_INFO
	.align		4
.L_233:
        /*0028*/ 	.byte	0x04, 0x17
        /*002a*/ 	.short	(.L_235 - .L_234)
.L_234:
        /*002c*/ 	.word	0x00000000
        /*0030*/ 	.short	0x0001
        /*0032*/ 	.short	0x0008
        /*0034*/ 	.byte	0x00, 0xf0, 0x21, 0x00


	//----- nvinfo : EIATTR_KPARAM_INFO
	.align		4
.L_235:
        /*0038*/ 	.byte	0x04, 0x17
        /*003a*/ 	.short	(.L_237 - .L_236)
.L_236:
        /*003c*/ 	.word	0x00000000
        /*0040*/ 	.short	0x0000
        /*0042*/ 	.short	0x0000
        /*0044*/ 	.byte	0x00, 0xf5, 0x21, 0x00


	//----- nvinfo : EIATTR_SPARSE_MMA_MASK
	.align		4
.L_237:
        /*0048*/ 	.byte	0x03, 0x50
        /*004a*/ 	.short	0x0000


	//----- nvinfo : EIATTR_MAXREG_COUNT
	.align		4
        /*004c*/ 	.byte	0x03, 0x1b
        /*004e*/ 	.short	0x00ff


	//----- nvinfo : EIATTR_MERCURY_ISA_VERSION
	.align		4
        /*0050*/ 	.byte	0x03, 0x5f
        /*0052*/ 	.short	0x0101


	//----- nvinfo : EIATTR_VRC_CTA_INIT_COUNT
	.align		4
        /*0054*/ 	.byte	0x02, 0x4a
	.zero		1
	.zero		1


	//----- nvinfo : EIATTR_EXIT_INSTR_OFFSETS
	.align		4
        /*0058*/ 	.byte	0x04, 0x1c
        /*005a*/ 	.short	(.L_239 - .L_238)


	//   ....[0]....
.L_238:
        /*005c*/ 	.word	0x00000070


	//   ....[1]....
        /*0060*/ 	.word	0x00000180


	//----- nvinfo : EIATTR_CBANK_PARAM_SIZE
	.align		4
.L_239:
        /*0064*/ 	.byte	0x03, 0x19
        /*0066*/ 	.short	0x001c


	//----- nvinfo : EIATTR_PARAM_CBANK
	.align		4
        /*0068*/ 	.byte	0x04, 0x0a
        /*006a*/ 	.short	(.L_241 - .L_240)
	.align		4
.L_240:
        /*006c*/ 	.word	index@(.nv.constant0.soft_thresh_D)
        /*0070*/ 	.short	0x0380
        /*0072*/ 	.short	0x001c


	//----- nvinfo : EIATTR_SW_WAR
	.align		4
.L_241:
        /*0074*/ 	.byte	0x04, 0x36
        /*0076*/ 	.short	(.L_243 - .L_242)
.L_242:
        /*0078*/ 	.word	0x00000008
.L_243:


//--------------------- .nv.info.Sgemv            --------------------------
	.section	.nv.info.Sgemv,"",@"SHT_CUDA_INFO"
	.sectionflags	@""
	.align	4


	//----- nvinfo : EIATTR_CUDA_API_VERSION
	.align		4
        /*0000*/ 	.byte	0x04, 0x37
        /*0002*/ 	.short	(.L_245 - .L_244)
.L_244:
        /*0004*/ 	.word	0x00000082


	//----- nvinfo : EIATTR_KPARAM_INFO
	.align		4
.L_245:
        /*0008*/ 	.byte	0x04, 0x17
        /*000a*/ 	.short	(.L_247 - .L_246)
.L_246:
        /*000c*/ 	.word	0x00000000
        /*0010*/ 	.short	0x0006
        /*0012*/ 	.short	0x0028
        /*0014*/ 	.byte	0x00, 0xf0, 0x11, 0x00


	//----- nvinfo : EIATTR_KPARAM_INFO
	.align		4
.L_247:
        /*0018*/ 	.byte	0x04, 0x17
        /*001a*/ 	.short	(.L_249 - .L_248)
.L_248:
        /*001c*/ 	.word	0x00000000
        /*0020*/ 	.short	0x0005
        /*0022*/ 	.short	0x0024
        /*0024*/ 	.byte	0x00, 0xf0, 0x11, 0x00


	//----- nvinfo : EIATTR_KPARAM_INFO
	.align		4
.L_249:
        /*0028*/ 	.byte	0x04, 0x17
        /*002a*/ 	.short	(.L_251 - .L_250)
.L_250:
        /*002c*/ 	.word	0x00000000
        /*0030*/ 	.short	0x0004
        /*0032*/ 	.short	0x0020
        /*0034*/ 	.byte	0x00, 0xf0, 0x11, 0x00


	//----- nvinfo : EIATTR_KPARAM_INFO
	.align		4
.L_251:
        /*0038*/ 	.byte	0x04, 0x17
        /*003a*/ 	.short	(.L_253 - .L_252)
.L_252:
        /*003c*/ 	.word	0x00000000
        /*0040*/ 	.short	0x0003
        /*0042*/ 	.short	0x0018
        /*0044*/ 	.byte	0x00, 0xf5, 0x21, 0x00


	//----- nvinfo : EIATTR_KPARAM_INFO
	.align		4
.L_253:
        /*0048*/ 	.byte	0x04, 0x17
        /*004a*/ 	.short	(.L_255 - .L_254)
.L_254:
        /*004c*/ 	.word	0x00000000
        /*0050*/ 	.short	0x0002
        /*0052*/ 	.short	0x0010
        /*0054*/ 	.byte	0x00, 0xf5, 0x21, 0x00


	//----- nvinfo : EIATTR_KPARAM_INFO
	.align		4
.L_255:
        /*0058*/ 	.byte	0x04, 0x17
        /*005a*/ 	.short	(.L_257 - .L_256)
.L_256:
        /*005c*/ 	.word	0x00000000
        /*0060*/ 	.short	0x0001
        /*0062*/ 	.short	0x0008
        /*0064*/ 	.byte	0x00, 0xf5, 0x21, 0x00


	//----- nvinfo : EIATTR_KPARAM_INFO
	.align		4
.L_257:
        /*0068*/ 	.byte	0x04, 0x17
        /*006a*/ 	.short	(.L_259 - .L_258)
.L_258:
        /*006c*/ 	.word	0x00000000
        /*0070*/ 	.short	0x0000
        /*0072*/ 	.short	0x0000
        /*0074*/ 	.byte	0x00, 0xf0, 0x11, 0x00


	//----- nvinfo : EIATTR_SPARSE_MMA_MASK
	.align		4
.L_259:
        /*0078*/ 	.byte	0x03, 0x50
        /*007a*/ 	.short	0x0000


	//----- nvinfo : EIATTR_MAXREG_COUNT
	.align		4
        /*007c*/ 	.byte	0x03, 0x1b
        /*007e*/ 	.short	0x00ff


	//----- nvinfo : EIATTR_MERCURY_ISA_VERSION
	.align		4
        /*0080*/ 	.byte	0x03, 0x5f
        /*0082*/ 	.short	0x0101


	//----- nvinfo : EIATTR_VRC_CTA_INIT_COUNT
	.align		4
        /*0084*/ 	.byte	0x02, 0x4a
	.zero		1
	.zero		1


	//----- nvinfo : EIATTR_EXIT_INSTR_OFFSETS
	.align		4
        /*0088*/ 	.byte	0x04, 0x1c
        /*008a*/ 	.short	(.L_261 - .L_260)


	//   ....[0]....
.L_260:
        /*008c*/ 	.word	0x000000b0


	//   ....[1]....
        /*0090*/ 	.word	0x00000b10


	//   ....[2]....
        /*0094*/ 	.word	0x00000b40


	//   ....[3]....
        /*0098*/ 	.word	0x000016c0


	//----- nvinfo : EIATTR_CBANK_PARAM_SIZE
	.align		4
.L_261:
        /*009c*/ 	.byte	0x03, 0x19
        /*009e*/ 	.short	0x002c


	//----- nvinfo : EIATTR_PARAM_CBANK
	.align		4
        /*00a0*/ 	.byte	0x04, 0x0a
        /*00a2*/ 	.short	(.L_263 - .L_262)
	.align		4
.L_262:
        /*00a4*/ 	.word	index@(.nv.constant0.Sgemv)
        /*00a8*/ 	.short	0x0380
        /*00aa*/ 	.short	0x002c


	//----- nvinfo : EIATTR_SW_WAR
	.align		4
.L_263:
        /*00ac*/ 	.byte	0x04, 0x36
        /*00ae*/ 	.short	(.L_265 - .L_264)
.L_264:
        /*00b0*/ 	.word	0x00000008
.L_265:


//--------------------- .nv.info.Dgemv            --------------------------
	.section	.nv.info.Dgemv,"",@"SHT_CUDA_INFO"
	.sectionflags	@""
	.align	4


	//----- nvinfo : EIATTR_CUDA_API_VERSION
	.align		4
        /*0000*/ 	.byte	0x04, 0x37
        /*0002*/ 	.short	(.L_267 - .L_266)
.L_266:
        /*0004*/ 	.word	0x00000082


	//----- nvinfo : EIATTR_KPARAM_INFO
	.align		4
.L_267:
        /*0008*/ 	.byte	0x04, 0x17
        /*000a*/ 	.short	(.L_269 - .L_268)
.L_268:
        /*000c*/ 	.word	0x00000000
        /*0010*/ 	.short	0x0006
        /*0012*/ 	.short	0x0028
        /*0014*/ 	.byte	0x00, 0xf0, 0x11, 0x00


	//----- nvinfo : EIATTR_KPARAM_INFO
	.align		4
.L_269:
        /*0018*/ 	.byte	0x04, 0x17
        /*001a*/ 	.short	(.L_271 - .L_270)
.L_270:
        /*001c*/ 	.word	0x00000000
        /*0020*/ 	.short	0x0005
        /*0022*/ 	.short	0x0024
        /*0024*/ 	.byte	0x00, 0xf0, 0x11, 0x00


	//----- nvinfo : EIATTR_KPARAM_INFO
	.align		4
.L_271:
        /*0028*/ 	.byte	0x04, 0x17
        /*002a*/ 	.short	(.L_273 - .L_272)
.L_272:
        /*002c*/ 	.word	0x00000000
        /*0030*/ 	.short	0x0004
        /*0032*/ 	.short	0x0020
        /*0034*/ 	.byte	0x00, 0xf0, 0x11, 0x00


	//----- nvinfo : EIATTR_KPARAM_INFO
	.align		4
.L_273:
        /*0038*/ 	.byte	0x04, 0x17
        /*003a*/ 	.short	(.L_275 - .L_274)
.L_274:
        /*003c*/ 	.word	0x00000000
        /*0040*/ 	.short	0x0003
        /*0042*/ 	.short	0x0018
        /*0044*/ 	.byte	0x00, 0xf5, 0x21, 0x00


	//----- nvinfo : EIATTR_KPARAM_INFO
	.align		4
.L_275:
        /*0048*/ 	.byte	0x04, 0x17
        /*004a*/ 	.short	(.L_277 - .L_276)
.L_276:
        /*004c*/ 	.word	0x00000000
        /*0050*/ 	.short	0x0002
        /*0052*/ 	.short	0x0010
        /*0054*/ 	.byte	0x00, 0xf5, 0x21, 0x00


	//----- nvinfo : EIATTR_KPARAM_INFO
	.align		4
.L_277:
        /*0058*/ 	.byte	0x04, 0x17
        /*005a*/ 	.short	(.L_279 - .L_278)
.L_278:
        /*005c*/ 	.word	0x00000000
        /*0060*/ 	.short	0x0001
        /*0062*/ 	.short	0x0008
        /*0064*/ 	.byte	0x00, 0xf5, 0x21, 0x00


	//----- nvinfo : EIATTR_KPARAM_INFO
	.align		4
.L_279:
        /*0068*/ 	.byte	0x04, 0x17
        /*006a*/ 	.short	(.L_281 - .L_280)
.L_280:
        /*006c*/ 	.word	0x00000000
        /*0070*/ 	.short	0x0000
        /*0072*/ 	.short	0x0000
        /*0074*/ 	.byte	0x00, 0xf0, 0x21, 0x00


	//----- nvinfo : EIATTR_SPARSE_MMA_MASK
	.align		4
.L_281:
        /*0078*/ 	.byte	0x03, 0x50
        /*007a*/ 	.short	0x0000


	//----- nvinfo : EIATTR_MAXREG_COUNT
	.align		4
        /*007c*/ 	.byte	0x03, 0x1b
        /*007e*/ 	.short	0x00ff


	//----- nvinfo : EIATTR_MERCURY_ISA_VERSION
	.align		4
        /*0080*/ 	.byte	0x03, 0x5f
        /*0082*/ 	.short	0x0101


	//----- nvinfo : EIATTR_VRC_CTA_INIT_COUNT
	.align		4
        /*0084*/ 	.byte	0x02, 0x4a
	.zero		1
	.zero		1


	//----- nvinfo : EIATTR_EXIT_INSTR_OFFSETS
	.align		4
        /*0088*/ 	.byte	0x04, 0x1c
        /*008a*/ 	.short	(.L_283 - .L_282)


	//   ....[0]....
.L_282:
        /*008c*/ 	.word	0x000000b0


	//   ....[1]....
        /*0090*/ 	.word	0x00000b40


	//   ....[2]....
        /*0094*/ 	.word	0x00000b70


	//   ....[3]....
        /*0098*/ 	.word	0x00001730


	//----- nvinfo : EIATTR_CBANK_PARAM_SIZE
	.align		4
.L_283:
        /*009c*/ 	.byte	0x03, 0x19
        /*009e*/ 	.short	0x002c


	//----- nvinfo : EIATTR_PARAM_CBANK
	.align		4
        /*00a0*/ 	.byte	0x04, 0x0a
        /*00a2*/ 	.short	(.L_285 - .L_284)
	.align		4
.L_284:
        /*00a4*/ 	.word	index@(.nv.constant0.Dgemv)
        /*00a8*/ 	.short	0x0380
        /*00aa*/ 	.short	0x002c


	//----- nvinfo : EIATTR_SW_WAR
	.align		4
.L_285:
        /*00ac*/ 	.byte	0x04, 0x36
        /*00ae*/ 	.short	(.L_287 - .L_286)
.L_286:
        /*00b0*/ 	.word	0x00000008
.L_287:


//--------------------- .nv.callgraph             --------------------------
	.section	.nv.callgraph,"",@"SHT_CUDA_CALLGRAPH"
	.align	4
	.sectionentsize	8
	.align		4
        /*0000*/ 	.word	0x00000000
	.align		4
        /*0004*/ 	.word	0xffffffff
	.align		4
        /*0008*/ 	.word	0x00000000
	.align		4
        /*000c*/ 	.word	0xfffffffe
	.align		4
        /*0010*/ 	.word	0x00000000
	.align		4
        /*0014*/ 	.word	0xfffffffd
	.align		4
        /*0018*/ 	.word	0x00000000
	.align		4
        /*001c*/ 	.word	0xfffffffc


//--------------------- .text.reduce_sum_S        --------------------------
	.section	.text.reduce_sum_S,"ax",@progbits
	.align	128
        .global         reduce_sum_S
        .type           reduce_sum_S,@function
        .size           reduce_sum_S,(.L_x_54 - reduce_sum_S)
        .other          reduce_sum_S,@"STO_CUDA_ENTRY STV_DEFAULT"
reduce_sum_S:
.text.reduce_sum_S:
[----:B------:R-:W-:Y:S01]  /*0000*/  LDC R1, c[0x0][0x37c] ;  /* 0x0000df00ff017b82 */ /* 0x000fe20000000800 */
[----:B------:R-:W0:Y:S07]  /*0010*/  S2R R3, SR_TID.X ;  /* 0x0000000000037919 */ /* 0x000e2e0000002100 */
[----:B------:R-:W0:Y:S08]  /*0020*/  S2UR UR4, SR_CTAID.X ;  /* 0x00000000000479c3 */ /* 0x000e300000002500 */
[----:B------:R-:W0:Y:S08]  /*0030*/  LDC R0, c[0x0][0x360] ;  /* 0x0000d800ff007b82 */ /* 0x000e300000000800 */
[----:B------:R-:W1:Y:S01]  /*0040*/  LDC.64 R4, c[0x0][0x388] ;  /* 0x0000e200ff047b82 */ /* 0x000e620000000a00 */
[----:B0-----:R-:W-:-:S05]  /*0050*/  IMAD R0, R0, UR4, R3 ;  /* 0x0000000400007c24 */ /* 0x001fca000f8e0203 */
[----:B-1----:R-:W-:-:S04]  /*0060*/  IADD3 R3, PT, PT, R0, R5, RZ ;  /* 0x0000000500037210 */ /* 0x002fc80007ffe0ff */
[----:B------:R-:W-:-:S13]  /*0070*/  ISETP.GE.AND P0, PT, R3, R4, PT ;  /* 0x000000040300720c */ /* 0x000fda0003f06270 */
[----:B------:R-:W-:Y:S05]  /*0080*/  @P0 EXIT ;  /* 0x000000000000094d */ /* 0x000fea0003800000 */
[----:B------:R-:W0:Y:S01]  /*0090*/  LDC.64 R2, c[0x0][0x380] ;  /* 0x0000e000ff027b82 */ /* 0x000e220000000a00 */
[----:B------:R-:W1:Y:S01]  /*00a0*/  LDCU.64 UR4, c[0x0][0x358] ;  /* 0x00006b00ff0477ac */ /* 0x000e620008000a00 */
[----:B0-----:R-:W-:-:S05]  /*00b0*/  IMAD.WIDE R2, R0, 0x4, R2 ;  /* 0x0000000400027825 */ /* 0x001fca00078e0202 */
[----:B-1----:R-:W2:Y:S01]  /*00c0*/  LDG.E R0, desc[UR4][R2.64] ;  /* 0x0000000402007981 */ /* 0x002ea2000c1e1900 */
[----:B------:R-:W-:-:S06]  /*00d0*/  IMAD.WIDE R4, R5, 0x4, R2 ;  /* 0x0000000405047825 */ /* 0x000fcc00078e0202 */
[----:B------:R-:W2:Y:S02]  /*00e0*/  LDG.E R5, desc[UR4][R4.64] ;  /* 0x0000000404057981 */ /* 0x000ea4000c1e1900 */
[----:B--2---:R-:W-:-:S05]  /*00f0*/  FADD R7, R0, R5 ;  /* 0x0000000500077221 */ /* 0x004fca0000000000 */
[----:B------:R-:W-:Y:S01]  /*0100*/  STG.E desc[UR4][R2.64], R7 ;  /* 0x0000000702007986 */ /* 0x000fe2000c101904 */
[----:B------:R-:W-:Y:S05]  /*0110*/  EXIT ;  /* 0x000000000000794d */ /* 0x000fea0003800000 */
.L_x_0:
[----:B------:R-:W-:-:S00]  /*0120*/  BRA `(.L_x_0) ;  /* 0xfffffffc00fc7947 */ /* 0x000fc0000383ffff */
[----:B------:R-:W-:-:S00]  /*0130*/  NOP ;  /* 0x0000000000007918 */ /* 0x000fc00000000000 */
        /* <DEDUP_REMOVED lines=12> */
.L_x_54:


//--------------------- .text.reduce_sum_D        --------------------------
	.section	.text.reduce_sum_D,"ax",@progbits
	.align	128
        .global         reduce_sum_D
        .type           reduce_sum_D,@function
        .size           reduce_sum_D,(.L_x_55 - reduce_sum_D)
        .other          reduce_sum_D,@"STO_CUDA_ENTRY STV_DEFAULT"
reduce_sum_D:
.text.reduce_sum_D:
        /* <DEDUP_REMOVED lines=12> */
[----:B-1----:R-:W2:Y:S01]  /*00c0*/  LDG.E.64 R4, desc[UR4][R2.64] ;  /* 0x0000000402047981 */ /* 0x002ea2000c1e1b00 */
[----:B------:R-:W-:-:S06]  /*00d0*/  IMAD.WIDE R6, R7, 0x8, R2 ;  /* 0x0000000807067825 */ /* 0x000fcc00078e0202 */
[----:B------:R-:W2:Y:S02]  /*00e0*/  LDG.E.64 R6, desc[UR4][R6.64] ;  /* 0x0000000406067981 */ /* 0x000ea4000c1e1b00 */
[----:B--2---:R-:W-:-:S07]  /*00f0*/  DADD R4, R4, R6 ;  /* 0x0000000004047229 */ /* 0x004fce0000000006 */
[----:B------:R-:W-:Y:S01]  /*0100*/  STG.E.64 desc[UR4][R2.64], R4 ;  /* 0x0000000402007986 */ /* 0x000fe2000c101b04 */
[----:B------:R-:W-:Y:S05]  /*0110*/  EXIT ;  /* 0x000000000000794d */ /* 0x000fea0003800000 */
.L_x_1:
        /* <DEDUP_REMOVED lines=14> */
.L_x_55:


//--------------------- .text.vec_prod_S          --------------------------
	.section	.text.vec_prod_S,"ax",@progbits
	.align	128
        .global         vec_prod_S
        .type           vec_prod_S,@function
        .size           vec_prod_S,(.L_x_56 - vec_prod_S)
        .other          vec_prod_S,@"STO_CUDA_ENTRY STV_DEFAULT"
vec_prod_S:
.text.vec_prod_S:
[----:B------:R-:W-:Y:S01]  /*0000*/  LDC R1, c[0x0][0x37c] ;  /* 0x0000df00ff017b82 */ /* 0x000fe20000000800 */
[----:B------:R-:W0:Y:S01]  /*0010*/  S2R R9, SR_CTAID.X ;  /* 0x0000000000097919 */ /* 0x000e220000002500 */
[----:B------:R-:W0:Y:S01]  /*0020*/  LDCU UR4, c[0x0][0x360] ;  /* 0x00006c00ff0477ac */ /* 0x000e220008000800 */
[----:B------:R-:W0:Y:S01]  /*0030*/  S2R R0, SR_TID.X ;  /* 0x0000000000007919 */ /* 0x000e220000002100 */
[----:B------:R-:W1:Y:S01]  /*0040*/  LDCU UR5, c[0x0][0x398] ;  /* 0x00007300ff0577ac */ /* 0x000e620008000800 */
[----:B0-----:R-:W-:-:S05]  /*0050*/  IMAD R9, R9, UR4, R0 ;  /* 0x0000000409097c24 */ /* 0x001fca000f8e0200 */
[----:B-1----:R-:W-:-:S13]  /*0060*/  ISETP.GE.AND P0, PT, R9, UR5, PT ;  /* 0x0000000509007c0c */ /* 0x002fda000bf06270 */
[----:B------:R-:W-:Y:S05]  /*0070*/  @P0 EXIT ;  /* 0x000000000000094d */ /* 0x000fea0003800000 */
[----:B------:R-:W0:Y:S01]  /*0080*/  LDC.64 R2, c[0x0][0x380] ;  /* 0x0000e000ff027b82 */ /* 0x000e220000000a00 */
[----:B------:R-:W1:Y:S07]  /*0090*/  LDCU.64 UR4, c[0x0][0x358] ;  /* 0x00006b00ff0477ac */ /* 0x000e6e0008000a00 */
[----:B------:R-:W2:Y:S08]  /*00a0*/  LDC.64 R4, c[0x0][0x388] ;  /* 0x0000e200ff047b82 */ /* 0x000eb00000000a00 */
[----:B------:R-:W3:Y:S01]  /*00b0*/  LDC.64 R6, c[0x0][0x390] ;  /* 0x0000e400ff067b82 */ /* 0x000ee20000000a00 */
[----:B0-----:R-:W-:-:S06]  /*00c0*/  IMAD.WIDE R2, R9, 0x4, R2 ;  /* 0x0000000409027825 */ /* 0x001fcc00078e0202 */
[----:B-1----:R-:W4:Y:S01]  /*00d0*/  LDG.E R2, desc[UR4][R2.64] ;  /* 0x0000000402027981 */ /* 0x002f22000c1e1900 */
[----:B--2---:R-:W-:-:S06]  /*00e0*/  IMAD.WIDE R4, R9, 0x4, R4 ;  /* 0x0000000409047825 */ /* 0x004fcc00078e0204 */
[----:B------:R-:W4:Y:S01]  /*00f0*/  LDG.E R5, desc[UR4][R4.64] ;  /* 0x0000000404057981 */ /* 0x000f22000c1e1900 */
[----:B---3--:R-:W-:-:S04]  /*0100*/  IMAD.WIDE R6, R9, 0x4, R6 ;  /* 0x0000000409067825 */ /* 0x008fc800078e0206 */
[----:B----4-:R-:W-:-:S05]  /*0110*/  FMUL R9, R2, R5 ;  /* 0x0000000502097220 */ /* 0x010fca0000400000 */
[----:B------:R-:W-:Y:S01]  /*0120*/  STG.E desc[UR4][R6.64], R9 ;  /* 0x0000000906007986 */ /* 0x000fe2000c101904 */
[----:B------:R-:W-:Y:S05]  /*0130*/  EXIT ;  /* 0x000000000000794d */ /* 0x000fea0003800000 */
.L_x_2:
        /* <DEDUP_REMOVED lines=12> */
.L_x_56:


//--------------------- .text.vec_prod_D          --------------------------
	.section	.text.vec_prod_D,"ax",@progbits
	.align	128
        .global         vec_prod_D
        .type           vec_prod_D,@function
        .size           vec_prod_D,(.L_x_57 - vec_prod_D)
        .other          vec_prod_D,@"STO_CUDA_ENTRY STV_DEFAULT"
vec_prod_D:
.text.vec_prod_D:
        /* <DEDUP_REMOVED lines=13> */
[----:B-1----:R-:W4:Y:S01]  /*00d0*/  LDG.E.64 R2, desc[UR4][R2.64] ;  /* 0x0000000402027981 */ /* 0x002f22000c1e1b00 */
[----:B--2---:R-:W-:-:S06]  /*00e0*/  IMAD.WIDE R4, R11, 0x8, R4 ;  /* 0x000000080b047825 */ /* 0x004fcc00078e0204 */
[----:B------:R-:W4:Y:S01]  /*00f0*/  LDG.E.64 R4, desc[UR4][R4.64] ;  /* 0x0000000404047981 */ /* 0x000f22000c1e1b00 */
[----:B---3--:R-:W-:Y:S01]  /*0100*/  IMAD.WIDE R8, R11, 0x8, R8 ;  /* 0x000000080b087825 */ /* 0x008fe200078e0208 */
[----:B----4-:R-:W-:-:S07]  /*0110*/  DMUL R6, R2, R4 ;  /* 0x0000000402067228 */ /* 0x010fce0000000000 */
[----:B------:R-:W-:Y:S01]  /*0120*/  STG.E.64 desc[UR4][R8.64], R6 ;  /* 0x0000000608007986 */ /* 0x000fe2000c101b04 */
[----:B------:R-:W-:Y:S05]  /*0130*/  EXIT ;  /* 0x000000000000794d */ /* 0x000fea0003800000 */
.L_x_3:
        /* <DEDUP_REMOVED lines=12> */
.L_x_57:


//--------------------- .text.Saxpy               --------------------------
	.section	.text.Saxpy,"ax",@progbits
	.align	128
        .global         Saxpy
        .type           Saxpy,@function
        .size           Saxpy,(.L_x_58 - Saxpy)
        .other          Saxpy,@"STO_CUDA_ENTRY STV_DEFAULT"
Saxpy:
.text.Saxpy:
[----:B------:R-:W-:Y:S01]  /*0000*/  LDC R1, c[0x0][0x37c] ;  /* 0x0000df00ff017b82 */ /* 0x000fe20000000800 */
[----:B------:R-:W0:Y:S07]  /*0010*/  S2R R0, SR_TID.X ;  /* 0x0000000000007919 */ /* 0x000e2e0000002100 */
[----:B------:R-:W0:Y:S01]  /*0020*/  S2UR UR4, SR_CTAID.X ;  /* 0x00000000000479c3 */ /* 0x000e220000002500 */
[----:B------:R-:W1:Y:S07]  /*0030*/  LDCU UR5, c[0x0][0x398] ;  /* 0x00007300ff0577ac */ /* 0x000e6e0008000800 */
[----:B------:R-:W0:Y:S02]  /*0040*/  LDC R7, c[0x0][0x360] ;  /* 0x0000d800ff077b82 */ /* 0x000e240000000800 */
[----:B0-----:R-:W-:-:S05]  /*0050*/  IMAD R7, R7, UR4, R0 ;  /* 0x0000000407077c24 */ /* 0x001fca000f8e0200 */
[----:B-1----:R-:W-:-:S13]  /*0060*/  ISETP.GE.AND P0, PT, R7, UR5, PT ;  /* 0x0000000507007c0c */ /* 0x002fda000bf06270 */
[----:B------:R-:W-:Y:S05]  /*0070*/  @P0 EXIT ;  /* 0x000000000000094d */ /* 0x000fea0003800000 */
[----:B------:R-:W0:Y:S01]  /*0080*/  LDC.64 R2, c[0x0][0x388] ;  /* 0x0000e200ff027b82 */ /* 0x000e220000000a00 */
[----:B------:R-:W1:Y:S01]  /*0090*/  LDCU.64 UR4, c[0x0][0x358] ;  /* 0x00006b00ff0477ac */ /* 0x000e620008000a00 */
[----:B------:R-:W2:Y:S06]  /*00a0*/  LDCU UR6, c[0x0][0x380] ;  /* 0x00007000ff0677ac */ /* 0x000eac0008000800 */
[----:B------:R-:W3:Y:S01]  /*00b0*/  LDC.64 R4, c[0x0][0x390] ;  /* 0x0000e400ff047b82 */ /* 0x000ee20000000a00 */
[----:B0-----:R-:W-:-:S06]  /*00c0*/  IMAD.WIDE R2, R7, 0x4, R2 ;  /* 0x0000000407027825 */ /* 0x001fcc00078e0202 */
[----:B-1----:R-:W2:Y:S01]  /*00d0*/  LDG.E R2, desc[UR4][R2.64] ;  /* 0x0000000402027981 */ /* 0x002ea2000c1e1900 */
[----:B---3--:R-:W-:-:S05]  /*00e0*/  IMAD.WIDE R4, R7, 0x4, R4 ;  /* 0x0000000407047825 */ /* 0x008fca00078e0204 */
[----:B------:R-:W2:Y:S02]  /*00f0*/  LDG.E R7, desc[UR4][R4.64] ;  /* 0x0000000404077981 */ /* 0x000ea4000c1e1900 */
[----:B--2---:R-:W-:-:S05]  /*0100*/  FFMA R7, R2, UR6, R7 ;  /* 0x0000000602077c23 */ /* 0x004fca0008000007 */
[----:B------:R-:W-:Y:S01]  /*0110*/  STG.E desc[UR4][R4.64], R7 ;  /* 0x0000000704007986 */ /* 0x000fe2000c101904 */
[----:B------:R-:W-:Y:S05]  /*0120*/  EXIT ;  /* 0x000000000000794d */ /* 0x000fea0003800000 */
.L_x_4:
        /* <DEDUP_REMOVED lines=13> */
.L_x_58:


//--------------------- .text.Daxpy               --------------------------
	.section	.text.Daxpy,"ax",@progbits
	.align	128
        .global         Daxpy
        .type           Daxpy,@function
        .size           Daxpy,(.L_x_59 - Daxpy)
        .other          Daxpy,@"STO_CUDA_ENTRY STV_DEFAULT"
Daxpy:
.text.Daxpy:
        /* <DEDUP_REMOVED lines=13> */
[----:B-1----:R-:W3:Y:S01]  /*00d0*/  LDG.E.64 R2, desc[UR4][R2.64] ;  /* 0x0000000402027981 */ /* 0x002ee2000c1e1b00 */
[----:B--2---:R-:W-:-:S05]  /*00e0*/  IMAD.WIDE R4, R7, 0x8, R4 ;  /* 0x0000000807047825 */ /* 0x004fca00078e0204 */
[----:B------:R-:W3:Y:S02]  /*00f0*/  LDG.E.64 R6, desc[UR4][R4.64] ;  /* 0x0000000404067981 */ /* 0x000ee4000c1e1b00 */
[----:B---3--:R-:W-:-:S07]  /*0100*/  DFMA R6, R2, R8, R6 ;  /* 0x000000080206722b */ /* 0x008fce0000000006 */
[----:B------:R-:W-:Y:S01]  /*0110*/  STG.E.64 desc[UR4][R4.64], R6 ;  /* 0x0000000604007986 */ /* 0x000fe2000c101b04 */
[----:B------:R-:W-:Y:S05]  /*0120*/  EXIT ;  /* 0x000000000000794d */ /* 0x000fea0003800000 */
.L_x_5:
        /* <DEDUP_REMOVED lines=13> */
.L_x_59:


//--------------------- .text.updating_y_S        --------------------------
	.section	.text.updating_y_S,"ax",@progbits
	.align	128
        .global         updating_y_S
        .type           updating_y_S,@function
        .size           updating_y_S,(.L_x_52 - updating_y_S)
        .other          updating_y_S,@"STO_CUDA_ENTRY STV_DEFAULT"
updating_y_S:
.text.updating_y_S:
        /* <DEDUP_REMOVED lines=10> */
[----:B------:R-:W2:Y:S01]  /*00a0*/  LDC.64 R8, c[0x0][0x398] ;  /* 0x0000e600ff087b82 */ /* 0x000ea20000000a00 */
[----:B0-----:R-:W-:-:S06]  /*00b0*/  IMAD.WIDE R4, R2, 0x4, R4 ;  /* 0x0000000402047825 */ /* 0x001fcc00078e0204 */
[----:B-1----:R0:W5:Y:S01]  /*00c0*/  LDG.E R4, desc[UR4][R4.64] ;  /* 0x0000000404047981 */ /* 0x002162000c1e1900 */
[----:B--2---:R-:W1:Y:S01]  /*00d0*/  MUFU.RCP R6, R9 ;  /* 0x0000000900067308 */ /* 0x004e620000001000 */
[----:B------:R-:W-:-:S07]  /*00e0*/  FADD R0, R8, -1 ;  /* 0xbf80000008007421 */ /* 0x000fce0000000000 */
[----:B------:R-:W2:Y:S01]  /*00f0*/  FCHK P0, R0, R9 ;  /* 0x0000000900007302 */ /* 0x000ea20000000000 */
[----:B-1----:R-:W-:-:S04]  /*0100*/  FFMA R3, R6, -R9, 1 ;  /* 0x3f80000006037423 */ /* 0x002fc80000000809 */
[----:B------:R-:W-:-:S04]  /*0110*/  FFMA R3, R6, R3, R6 ;  /* 0x0000000306037223 */ /* 0x000fc80000000006 */
[----:B------:R-:W-:-:S04]  /*0120*/  FFMA R6, R0, R3, RZ ;  /* 0x0000000300067223 */ /* 0x000fc800000000ff */
[----:B------:R-:W-:-:S04]  /*0130*/  FFMA R7, R6, -R9, R0 ;  /* 0x8000000906077223 */ /* 0x000fc80000000000 */
[----:B------:R-:W-:Y:S01]  /*0140*/  FFMA R11, R3, R7, R6 ;  /* 0x00000007030b7223 */ /* 0x000fe20000000006 */
[----:B0-2---:R-:W-:Y:S06]  /*0150*/  @!P0 BRA `(.L_x_6) ;  /* 0x00000000000c8947 */ /* 0x005fec0003800000 */
[----:B------:R-:W-:-:S07]  /*0160*/  MOV R6, 0x180 ;  /* 0x0000018000067802 */ /* 0x000fce0000000f00 */
[----:B-----5:R-:W-:Y:S05]  /*0170*/  CALL.REL.NOINC `($__internal_0_$__cuda_sm3x_div_rn_noftz_f32_slowpath) ;  /* 0x0000000000287944 */ /* 0x020fea0003c00000 */
[----:B------:R-:W-:-:S07]  /*0180*/  IMAD.MOV.U32 R11, RZ, RZ, R0 ;  /* 0x000000ffff0b7224 */ /* 0x000fce00078e0000 */
.L_x_6:
[----:B------:R-:W0:Y:S08]  /*0190*/  LDC.64 R6, c[0x0][0x390] ;  /* 0x0000e400ff067b82 */ /* 0x000e300000000a00 */
[----:B------:R-:W1:Y:S01]  /*01a0*/  LDC.64 R8, c[0x0][0x380] ;  /* 0x0000e000ff087b82 */ /* 0x000e620000000a00 */
[----:B0-----:R-:W-:-:S06]  /*01b0*/  IMAD.WIDE R6, R2, 0x4, R6 ;  /* 0x0000000402067825 */ /* 0x001fcc00078e0206 */
[----:B------:R-:W2:Y:S01]  /*01c0*/  LDG.E R7, desc[UR4][R6.64] ;  /* 0x0000000406077981 */ /* 0x000ea2000c1e1900 */
[----:B-1----:R-:W-:-:S04]  /*01d0*/  IMAD.WIDE R2, R2, 0x4, R8 ;  /* 0x0000000402027825 */ /* 0x002fc800078e0208 */
[----:B--2--5:R-:W-:-:S04]  /*01e0*/  FADD R5, R4, -R7 ;  /* 0x8000000704057221 */ /* 0x024fc80000000000 */
[----:B------:R-:W-:-:S05]  /*01f0*/  FFMA R5, R5, R11, R4 ;  /* 0x0000000b05057223 */ /* 0x000fca0000000004 */
[----:B------:R-:W-:Y:S01]  /*0200*/  STG.E desc[UR4][R2.64], R5 ;  /* 0x0000000502007986 */ /* 0x000fe2000c101904 */
[----:B------:R-:W-:Y:S05]  /*0210*/  EXIT ;  /* 0x000000000000794d */ /* 0x000fea0003800000 */
        .weak           $__internal_0_$__cuda_sm3x_div_rn_noftz_f32_slowpath
        .type           $__internal_0_$__cuda_sm3x_div_rn_noftz_f32_slowpath,@function
        .size           $__internal_0_$__cuda_sm3x_div_rn_noftz_f32_slowpath,(.L_x_52 - $__internal_0_$__cuda_sm3x_div_rn_noftz_f32_slowpath)
$__internal_0_$__cuda_sm3x_div_rn_noftz_f32_slowpath:
[----:B------:R-:W0:Y:S01]  /*0220*/  LDC R3, c[0x0][0x39c] ;  /* 0x0000e700ff037b82 */ /* 0x000e220000000800 */
[--C-:B------:R-:W-:Y:S01]  /*0230*/  SHF.R.U32.HI R5, RZ, 0x17, R0.reuse ;  /* 0x00000017ff057819 */ /* 0x100fe20000011600 */
[----:B------:R-:W-:-:S03]  /*0240*/  IMAD.MOV.U32 R8, RZ, RZ, R0 ;  /* 0x000000ffff087224 */ /* 0x000fc600078e0000 */
[----:B------:R-:W-:-:S03]  /*0250*/  LOP3.LUT R5, R5, 0xff, RZ, 0xc0, !PT ;  /* 0x000000ff05057812 */ /* 0x000fc600078ec0ff */
[----:B------:R-:W1:Y:S02]  /*0260*/  LDC R9, c[0x0][0x39c] ;  /* 0x0000e700ff097b82 */ /* 0x000e640000000800 */
[----:B------:R-:W-:Y:S01]  /*0270*/  VIADD R11, R5, 0xffffffff ;  /* 0xffffffff050b7836 */ /* 0x000fe20000000000 */
[----:B0-----:R-:W-:-:S04]  /*0280*/  SHF.R.U32.HI R7, RZ, 0x17, R3 ;  /* 0x00000017ff077819 */ /* 0x001fc80000011603 */
[----:B------:R-:W-:-:S05]  /*0290*/  LOP3.LUT R7, R7, 0xff, RZ, 0xc0, !PT ;  /* 0x000000ff07077812 */ /* 0x000fca00078ec0ff */
[----:B------:R-:W-:-:S05]  /*02a0*/  VIADD R12, R7, 0xffffffff ;  /* 0xffffffff070c7836 */ /* 0x000fca0000000000 */
[----:B------:R-:W-:-:S04]  /*02b0*/  ISETP.GT.U32.AND P0, PT, R12, 0xfd, PT ;  /* 0x000000fd0c00780c */ /* 0x000fc80003f04070 */
[----:B------:R-:W-:-:S13]  /*02c0*/  ISETP.GT.U32.OR P0, PT, R11, 0xfd, P0 ;  /* 0x000000fd0b00780c */ /* 0x000fda0000704470 */
[----:B------:R-:W-:Y:S01]  /*02d0*/  @!P0 IMAD.MOV.U32 R10, RZ, RZ, RZ ;  /* 0x000000ffff0a8224 */ /* 0x000fe200078e00ff */
[----:B-1----:R-:W-:Y:S06]  /*02e0*/  @!P0 BRA `(.L_x_7) ;  /* 0x00000000005c8947 */ /* 0x002fec0003800000 */
[----:B------:R-:W-:Y:S02]  /*02f0*/  FSETP.GTU.FTZ.AND P1, PT, |R3|, +INF , PT ;  /* 0x7f8000000300780b */ /* 0x000fe40003f3c200 */
[----:B------:R-:W-:-:S04]  /*0300*/  FSETP.GTU.FTZ.AND P0, PT, |R0|, +INF , PT ;  /* 0x7f8000000000780b */ /* 0x000fc80003f1c200 */
[----:B------:R-:W-:-:S13]  /*0310*/  PLOP3.LUT P0, PT, P0, P1, PT, 0xf8, 0x8f ;  /* 0x00000000008f781c */ /* 0x000fda0000703f70 */
[----:B------:R-:W-:Y:S05]  /*0320*/  @P0 BRA `(.L_x_8) ;  /* 0x0000000400440947 */ /* 0x000fea0003800000 */
[----:B------:R-:W-:-:S13]  /*0330*/  LOP3.LUT P0, RZ, R9, 0x7fffffff, R8, 0xc8, !PT ;  /* 0x7fffffff09ff7812 */ /* 0x000fda000780c808 */
[----:B------:R-:W-:Y:S05]  /*0340*/  @!P0 BRA `(.L_x_9) ;  /* 0x0000000400348947 */ /* 0x000fea0003800000 */
[C---:B------:R-:W-:Y:S02]  /*0350*/  FSETP.NEU.FTZ.AND P2, PT, |R0|.reuse, +INF , PT ;  /* 0x7f8000000000780b */ /* 0x040fe40003f5d200 */
[----:B------:R-:W-:Y:S02]  /*0360*/  FSETP.NEU.FTZ.AND P1, PT, |R3|, +INF , PT ;  /* 0x7f8000000300780b */ /* 0x000fe40003f3d200 */
[----:B------:R-:W-:-:S11]  /*0370*/  FSETP.NEU.FTZ.AND P0, PT, |R0|, +INF , PT ;  /* 0x7f8000000000780b */ /* 0x000fd60003f1d200 */
[----:B------:R-:W-:Y:S05]  /*0380*/  @!P1 BRA !P2, `(.L_x_9) ;  /* 0x0000000400249947 */ /* 0x000fea0005000000 */
[----:B------:R-:W-:-:S04]  /*0390*/  LOP3.LUT P2, RZ, R8, 0x7fffffff, RZ, 0xc0, !PT ;  /* 0x7fffffff08ff7812 */ /* 0x000fc8000784c0ff */
[----:B------:R-:W-:-:S13]  /*03a0*/  PLOP3.LUT P1, PT, P1, P2, PT, 0x2f, 0xf2 ;  /* 0x0000000000f2781c */ /* 0x000fda0000f24577 */
[----:B------:R-:W-:Y:S05]  /*03b0*/  @P1 BRA `(.L_x_10) ;  /* 0x0000000400101947 */ /* 0x000fea0003800000 */
[----:B------:R-:W-:-:S04]  /*03c0*/  LOP3.LUT P1, RZ, R9, 0x7fffffff, RZ, 0xc0, !PT ;  /* 0x7fffffff09ff7812 */ /* 0x000fc8000782c0ff */
[----:B------:R-:W-:-:S13]  /*03d0*/  PLOP3.LUT P0, PT, P0, P1, PT, 0x2f, 0xf2 ;  /* 0x0000000000f2781c */ /* 0x000fda0000702577 */
[----:B------:R-:W-:Y:S05]  /*03e0*/  @P0 BRA `(.L_x_11) ;  /* 0x0000000000f80947 */ /* 0x000fea0003800000 */
[----:B------:R-:W-:Y:S02]  /*03f0*/  ISETP.GE.AND P0, PT, R11, RZ, PT ;  /* 0x000000ff0b00720c */ /* 0x000fe40003f06270 */
[----:B------:R-:W-:-:S11]  /*0400*/  ISETP.GE.AND P1, PT, R12, RZ, PT ;  /* 0x000000ff0c00720c */ /* 0x000fd60003f26270 */
[----:B------:R-:W-:Y:S02]  /*0410*/  @P0 IMAD.MOV.U32 R10, RZ, RZ, RZ ;  /* 0x000000ffff0a0224 */ /* 0x000fe400078e00ff */
[----:B------:R-:W-:Y:S01]  /*0420*/  @!P0 FFMA R8, R0, 1.84467440737095516160e+19, RZ ;  /* 0x5f80000000088823 */ /* 0x000fe200000000ff */
[----:B------:R-:W-:Y:S02]  /*0430*/  @!P0 IMAD.MOV.U32 R10, RZ, RZ, -0x40 ;  /* 0xffffffc0ff0a8424 */ /* 0x000fe400078e00ff */
[----:B------:R-:W-:Y:S02]  /*0440*/  @!P1 FFMA R9, R3, 1.84467440737095516160e+19, RZ ;  /* 0x5f80000003099823 */ /* 0x000fe400000000ff */
[----:B------:R-:W-:-:S07]  /*0450*/  @!P1 VIADD R10, R10, 0x40 ;  /* 0x000000400a0a9836 */ /* 0x000fce0000000000 */
.L_x_7:
[----:B------:R-:W-:Y:S01]  /*0460*/  LEA R0, R7, 0xc0800000, 0x17 ;  /* 0xc080000007007811 */ /* 0x000fe200078eb8ff */
[----:B------:R-:W-:-:S04]  /*0470*/  VIADD R5, R5, 0xffffff81 ;  /* 0xffffff8105057836 */ /* 0x000fc80000000000 */
[----:B------:R-:W-:Y:S02]  /*0480*/  IMAD.IADD R9, R9, 0x1, -R0 ;  /* 0x0000000109097824 */ /* 0x000fe400078e0a00 */
[C---:B------:R-:W-:Y:S01]  /*0490*/  IMAD R0, R5.reuse, -0x800000, R8 ;  /* 0xff80000005007824 */ /* 0x040fe200078e0208 */
[----:B------:R-:W-:Y:S01]  /*04a0*/  IADD3 R5, PT, PT, R5, 0x7f, -R7 ;  /* 0x0000007f05057810 */ /* 0x000fe20007ffe807 */
[----:B------:R-:W0:Y:S01]  /*04b0*/  MUFU.RCP R3, R9 ;  /* 0x0000000900037308 */ /* 0x000e220000001000 */
[----:B------:R-:W-:-:S03]  /*04c0*/  FADD.FTZ R11, -R9, -RZ ;  /* 0x800000ff090b7221 */ /* 0x000fc60000010100 */
[----:B------:R-:W-:Y:S02]  /*04d0*/  IMAD.IADD R5, R5, 0x1, R10 ;  /* 0x0000000105057824 */ /* 0x000fe400078e020a */
[----:B0-----:R-:W-:-:S04]  /*04e0*/  FFMA R12, R3, R11, 1 ;  /* 0x3f800000030c7423 */ /* 0x001fc8000000000b */
[----:B------:R-:W-:-:S04]  /*04f0*/  FFMA R12, R3, R12, R3 ;  /* 0x0000000c030c7223 */ /* 0x000fc80000000003 */
[----:B------:R-:W-:-:S04]  /*0500*/  FFMA R3, R0, R12, RZ ;  /* 0x0000000c00037223 */ /* 0x000fc800000000ff */
[----:B------:R-:W-:-:S04]  /*0510*/  FFMA R8, R11, R3, R0 ;  /* 0x000000030b087223 */ /* 0x000fc80000000000 */
[----:B------:R-:W-:-:S04]  /*0520*/  FFMA R13, R12, R8, R3 ;  /* 0x000000080c0d7223 */ /* 0x000fc80000000003 */
[----:B------:R-:W-:-:S04]  /*0530*/  FFMA R8, R11, R13, R0 ;  /* 0x0000000d0b087223 */ /* 0x000fc80000000000 */
[----:B------:R-:W-:-:S05]  /*0540*/  FFMA R0, R12, R8, R13 ;  /* 0x000000080c007223 */ /* 0x000fca000000000d */
[----:B------:R-:W-:-:S04]  /*0550*/  SHF.R.U32.HI R3, RZ, 0x17, R0 ;  /* 0x00000017ff037819 */ /* 0x000fc80000011600 */
[----:B------:R-:W-:-:S05]  /*0560*/  LOP3.LUT R3, R3, 0xff, RZ, 0xc0, !PT ;  /* 0x000000ff03037812 */ /* 0x000fca00078ec0ff */
[----:B------:R-:W-:-:S04]  /*0570*/  IMAD.IADD R7, R3, 0x1, R5 ;  /* 0x0000000103077824 */ /* 0x000fc800078e0205 */
[----:B------:R-:W-:-:S05]  /*0580*/  VIADD R3, R7, 0xffffffff ;  /* 0xffffffff07037836 */ /* 0x000fca0000000000 */
[----:B------:R-:W-:-:S13]  /*0590*/  ISETP.GE.U32.AND P0, PT, R3, 0xfe, PT ;  /* 0x000000fe0300780c */ /* 0x000fda0003f06070 */
[----:B------:R-:W-:Y:S05]  /*05a0*/  @!P0 BRA `(.L_x_12) ;  /* 0x0000000000808947 */ /* 0x000fea0003800000 */
[----:B------:R-:W-:-:S13]  /*05b0*/  ISETP.GT.AND P0, PT, R7, 0xfe, PT ;  /* 0x000000fe0700780c */ /* 0x000fda0003f04270 */
[----:B------:R-:W-:Y:S05]  /*05c0*/  @P0 BRA `(.L_x_13) ;  /* 0x00000000006c0947 */ /* 0x000fea0003800000 */
[----:B------:R-:W-:-:S13]  /*05d0*/  ISETP.GE.AND P0, PT, R7, 0x1, PT ;  /* 0x000000010700780c */ /* 0x000fda0003f06270 */
[----:B------:R-:W-:Y:S05]  /*05e0*/  @P0 BRA `(.L_x_14) ;  /* 0x0000000000980947 */ /* 0x000fea0003800000 */
[----:B------:R-:W-:Y:S02]  /*05f0*/  ISETP.GE.AND P0, PT, R7, -0x18, PT ;  /* 0xffffffe80700780c */ /* 0x000fe40003f06270 */
[----:B------:R-:W-:-:S11]  /*0600*/  LOP3.LUT R0, R0, 0x80000000, RZ, 0xc0, !PT ;  /* 0x8000000000007812 */ /* 0x000fd600078ec0ff */
[----:B------:R-:W-:Y:S05]  /*0610*/  @!P0 BRA `(.L_x_14) ;  /* 0x00000000008c8947 */ /* 0x000fea0003800000 */
[CC--:B------:R-:W-:Y:S01]  /*0620*/  FFMA.RZ R3, R12.reuse, R8.reuse, R13 ;  /* 0x000000080c037223 */ /* 0x0c0fe2000000c00d */
[C---:B------:R-:W-:Y:S01]  /*0630*/  VIADD R10, R7.reuse, 0x20 ;  /* 0x00000020070a7836 */ /* 0x040fe20000000000 */
[C---:B------:R-:W-:Y:S02]  /*0640*/  ISETP.NE.AND P2, PT, R7.reuse, RZ, PT ;  /* 0x000000ff0700720c */ /* 0x040fe40003f45270 */
[----:B------:R-:W-:Y:S01]  /*0650*/  ISETP.NE.AND P1, PT, R7, RZ, PT ;  /* 0x000000ff0700720c */ /* 0x000fe20003f25270 */
[----:B------:R-:W-:Y:S01]  /*0660*/  IMAD.MOV R7, RZ, RZ, -R7 ;  /* 0x000000ffff077224 */ /* 0x000fe200078e0a07 */
[----:B------:R-:W-:Y:S01]  /*0670*/  LOP3.LUT R5, R3, 0x7fffff, RZ, 0xc0, !PT ;  /* 0x007fffff03057812 */ /* 0x000fe200078ec0ff */
[CCC-:B------:R-:W-:Y:S01]  /*0680*/  FFMA.RP R3, R12.reuse, R8.reuse, R13.reuse ;  /* 0x000000080c037223 */ /* 0x1c0fe2000000800d */
[----:B------:R-:W-:Y:S02]  /*0690*/  FFMA.RM R8, R12, R8, R13 ;  /* 0x000000080c087223 */ /* 0x000fe4000000400d */
[----:B------:R-:W-:-:S03]  /*06a0*/  LOP3.LUT R5, R5, 0x800000, RZ, 0xfc, !PT ;  /* 0x0080000005057812 */ /* 0x000fc600078efcff */
[----:B------:R-:W-:Y:S02]  /*06b0*/  FSETP.NEU.FTZ.AND P0, PT, R3, R8, PT ;  /* 0x000000080300720b */ /* 0x000fe40003f1d000 */
[----:B------:R-:W-:Y:S02]  /*06c0*/  SHF.L.U32 R10, R5, R10, RZ ;  /* 0x0000000a050a7219 */ /* 0x000fe400000006ff */
[----:B------:R-:W-:Y:S02]  /*06d0*/  SEL R8, R7, RZ, P2 ;  /* 0x000000ff07087207 */ /* 0x000fe40001000000 */
[----:B------:R-:W-:Y:S02]  /*06e0*/  ISETP.NE.AND P1, PT, R10, RZ, P1 ;  /* 0x000000ff0a00720c */ /* 0x000fe40000f25270 */
[----:B------:R-:W-:Y:S02]  /*06f0*/  SHF.R.U32.HI R8, RZ, R8, R5 ;  /* 0x00000008ff087219 */ /* 0x000fe40000011605 */
[----:B------:R-:W-:-:S02]  /*0700*/  PLOP3.LUT P0, PT, P0, P1, PT, 0xf8, 0x8f ;  /* 0x00000000008f781c */ /* 0x000fc40000703f70 */
[----:B------:R-:W-:Y:S02]  /*0710*/  SHF.R.U32.HI R10, RZ, 0x1, R8 ;  /* 0x00000001ff0a7819 */ /* 0x000fe40000011608 */
[----:B------:R-:W-:-:S04]  /*0720*/  SEL R3, RZ, 0x1, !P0 ;  /* 0x00000001ff037807 */ /* 0x000fc80004000000 */
[----:B------:R-:W-:-:S04]  /*0730*/  LOP3.LUT R3, R3, 0x1, R10, 0xf8, !PT ;  /* 0x0000000103037812 */ /* 0x000fc800078ef80a */
[----:B------:R-:W-:-:S05]  /*0740*/  LOP3.LUT R3, R3, R8, RZ, 0xc0, !PT ;  /* 0x0000000803037212 */ /* 0x000fca00078ec0ff */
[----:B------:R-:W-:-:S05]  /*0750*/  IMAD.IADD R3, R10, 0x1, R3 ;  /* 0x000000010a037824 */ /* 0x000fca00078e0203 */
[----:B------:R-:W-:Y:S01]  /*0760*/  LOP3.LUT R0, R3, R0, RZ, 0xfc, !PT ;  /* 0x0000000003007212 */ /* 0x000fe200078efcff */
[----:B------:R-:W-:Y:S06]  /*0770*/  BRA `(.L_x_14) ;  /* 0x0000000000347947 */ /* 0x000fec0003800000 */
.L_x_13:
[----:B------:R-:W-:-:S04]  /*0780*/  LOP3.LUT R0, R0, 0x80000000, RZ, 0xc0, !PT ;  /* 0x8000000000007812 */ /* 0x000fc800078ec0ff */
[----:B------:R-:W-:Y:S01]  /*0790*/  LOP3.LUT R0, R0, 0x7f800000, RZ, 0xfc, !PT ;  /* 0x7f80000000007812 */ /* 0x000fe200078efcff */
[----:B------:R-:W-:Y:S06]  /*07a0*/  BRA `(.L_x_14) ;  /* 0x0000000000287947 */ /* 0x000fec0003800000 */
.L_x_12:
[----:B------:R-:W-:Y:S01]  /*07b0*/  IMAD R0, R5, 0x800000, R0 ;  /* 0x0080000005007824 */ /* 0x000fe200078e0200 */
[----:B------:R-:W-:Y:S06]  /*07c0*/  BRA `(.L_x_14) ;  /* 0x0000000000207947 */ /* 0x000fec0003800000 */
.L_x_11:
[----:B------:R-:W-:-:S04]  /*07d0*/  LOP3.LUT R0, R9, 0x80000000, R8, 0x48, !PT ;  /* 0x8000000009007812 */ /* 0x000fc800078e4808 */
[----:B------:R-:W-:Y:S01]  /*07e0*/  LOP3.LUT R0, R0, 0x7f800000, RZ, 0xfc, !PT ;  /* 0x7f80000000007812 */ /* 0x000fe200078efcff */
[----:B------:R-:W-:Y:S06]  /*07f0*/  BRA `(.L_x_14) ;  /* 0x0000000000147947 */ /* 0x000fec0003800000 */
.L_x_10:
[----:B------:R-:W-:Y:S01]  /*0800*/  LOP3.LUT R0, R9, 0x80000000, R8, 0x48, !PT ;  /* 0x8000000009007812 */ /* 0x000fe200078e4808 */
[----:B------:R-:W-:Y:S06]  /*0810*/  BRA `(.L_x_14) ;  /* 0x00000000000c7947 */ /* 0x000fec0003800000 */
.L_x_9:
[----:B------:R-:W0:Y:S01]  /*0820*/  MUFU.RSQ R0, -QNAN ;  /* 0xffc0000000007908 */ /* 0x000e220000001400 */
[----:B------:R-:W-:Y:S05]  /*0830*/  BRA `(.L_x_14) ;  /* 0x0000000000047947 */ /* 0x000fea0003800000 */
.L_x_8:
[----:B------:R-:W-:-:S07]  /*0840*/  FADD.FTZ R0, R0, R3 ;  /* 0x0000000300007221 */ /* 0x000fce0000010000 */
.L_x_14:
[----:B------:R-:W-:-:S04]  /*0850*/  IMAD.MOV.U32 R7, RZ, RZ, 0x0 ;  /* 0x00000000ff077424 */ /* 0x000fc800078e00ff */
[----:B0-----:R-:W-:Y:S05]  /*0860*/  RET.REL.NODEC R6 `(updating_y_S) ;  /* 0xfffffff406e47950 */ /* 0x001fea0003c3ffff */
.L_x_15:
        /* <DEDUP_REMOVED lines=9> */
.L_x_52:


//--------------------- .text.updating_y_D        --------------------------
	.section	.text.updating_y_D,"ax",@progbits
	.align	128
        .global         updating_y_D
        .type           updating_y_D,@function
        .size           updating_y_D,(.L_x_53 - updating_y_D)
        .other          updating_y_D,@"STO_CUDA_ENTRY STV_DEFAULT"
updating_y_D:
.text.updating_y_D:
        /* <DEDUP_REMOVED lines=12> */
[----:B------:R-:W-:-:S07]  /*00c0*/  IMAD.MOV.U32 R2, RZ, RZ, 0x1 ;  /* 0x00000001ff027424 */ /* 0x000fce00078e00ff */
[----:B------:R-:W4:Y:S01]  /*00d0*/  LDC.64 R10, c[0x0][0x398] ;  /* 0x0000e600ff0a7b82 */ /* 0x000f220000000a00 */
[----:B0-----:R-:W-:-:S06]  /*00e0*/  IMAD.WIDE R4, R0, 0x8, R4 ;  /* 0x0000000800047825 */ /* 0x001fcc00078e0204 */
[----:B-1----:R-:W5:Y:S01]  /*00f0*/  LDG.E.64 R4, desc[UR4][R4.64] ;  /* 0x0000000404047981 */ /* 0x002f62000c1e1b00 */
[----:B--2---:R-:W3:Y:S02]  /*0100*/  MUFU.RCP64H R3, UR6 ;  /* 0x0000000600037d08 */ /* 0x004ee40008001800 */
[----:B---3--:R-:W-:-:S08]  /*0110*/  DFMA R6, R2, -R12, 1 ;  /* 0x3ff000000206742b */ /* 0x008fd0000000080c */
[----:B------:R-:W-:-:S08]  /*0120*/  DFMA R6, R6, R6, R6 ;  /* 0x000000060606722b */ /* 0x000fd00000000006 */
[----:B------:R-:W-:Y:S02]  /*0130*/  DFMA R2, R2, R6, R2 ;  /* 0x000000060202722b */ /* 0x000fe40000000002 */
[----:B----4-:R-:W-:-:S06]  /*0140*/  DADD R6, R10, -1 ;  /* 0xbff000000a067429 */ /* 0x010fcc0000000000 */
[----:B------:R-:W-:-:S04]  /*0150*/  DFMA R8, R2, -R12, 1 ;  /* 0x3ff000000208742b */ /* 0x000fc8000000080c */
[----:B------:R-:W-:-:S04]  /*0160*/  FSETP.GEU.AND P1, PT, |R7|, 6.5827683646048100446e-37, PT ;  /* 0x036000000700780b */ /* 0x000fc80003f2e200 */
[----:B------:R-:W-:-:S08]  /*0170*/  DFMA R2, R2, R8, R2 ;  /* 0x000000080202722b */ /* 0x000fd00000000002 */
[----:B------:R-:W-:-:S08]  /*0180*/  DMUL R8, R6, R2 ;  /* 0x0000000206087228 */ /* 0x000fd00000000000 */
[----:B------:R-:W-:-:S08]  /*0190*/  DFMA R10, R8, -R12, R6 ;  /* 0x8000000c080a722b */ /* 0x000fd00000000006 */
[----:B------:R-:W-:-:S10]  /*01a0*/  DFMA R2, R2, R10, R8 ;  /* 0x0000000a0202722b */ /* 0x000fd40000000008 */
[----:B------:R-:W-:-:S05]  /*01b0*/  FFMA R8, RZ, UR6, R3 ;  /* 0x00000006ff087c23 */ /* 0x000fca0008000003 */
[----:B------:R-:W-:-:S13]  /*01c0*/  FSETP.GT.AND P0, PT, |R8|, 1.469367938527859385e-39, PT ;  /* 0x001000000800780b */ /* 0x000fda0003f04200 */
[----:B------:R-:W-:Y:S05]  /*01d0*/  @P0 BRA P1, `(.L_x_16) ;  /* 0x0000000000080947 */ /* 0x000fea0000800000 */
[----:B------:R-:W-:-:S07]  /*01e0*/  MOV R12, 0x200 ;  /* 0x00000200000c7802 */ /* 0x000fce0000000f00 */
[----:B-----5:R-:W-:Y:S05]  /*01f0*/  CALL.REL.NOINC `($__internal_1_$__cuda_sm20_div_rn_f64_full) ;  /* 0x0000000000247944 */ /* 0x020fea0003c00000 */
.L_x_16:
[----:B------:R-:W0:Y:S08]  /*0200*/  LDC.64 R6, c[0x0][0x390] ;  /* 0x0000e400ff067b82 */ /* 0x000e300000000a00 */
[----:B------:R-:W1:Y:S01]  /*0210*/  LDC.64 R10, c[0x0][0x380] ;  /* 0x0000e000ff0a7b82 */ /* 0x000e620000000a00 */
[----:B0-----:R-:W-:-:S06]  /*0220*/  IMAD.WIDE R6, R0, 0x8, R6 ;  /* 0x0000000800067825 */ /* 0x001fcc00078e0206 */
[----:B------:R-:W2:Y:S02]  /*0230*/  LDG.E.64 R6, desc[UR4][R6.64] ;  /* 0x0000000406067981 */ /* 0x000ea4000c1e1b00 */
[----:B--2--5:R-:W-:-:S08]  /*0240*/  DADD R8, R4, -R6 ;  /* 0x0000000004087229 */ /* 0x024fd00000000806 */
[----:B------:R-:W-:Y:S01]  /*0250*/  DFMA R8, R8, R2, R4 ;  /* 0x000000020808722b */ /* 0x000fe20000000004 */
[----:B-1----:R-:W-:-:S06]  /*0260*/  IMAD.WIDE R2, R0, 0x8, R10 ;  /* 0x0000000800027825 */ /* 0x002fcc00078e020a */
[----:B------:R-:W-:Y:S01]  /*0270*/  STG.E.64 desc[UR4][R2.64], R8 ;  /* 0x0000000802007986 */ /* 0x000fe2000c101b04 */
[----:B------:R-:W-:Y:S05]  /*0280*/  EXIT ;  /* 0x000000000000794d */ /* 0x000fea0003800000 */
        .weak           $__internal_1_$__cuda_sm20_div_rn_f64_full
        .type           $__internal_1_$__cuda_sm20_div_rn_f64_full,@function
        .size           $__internal_1_$__cuda_sm20_div_rn_f64_full,(.L_x_53 - $__internal_1_$__cuda_sm20_div_rn_f64_full)
$__internal_1_$__cuda_sm20_div_rn_f64_full:
[----:B------:R-:W0:Y:S01]  /*0290*/  LDC.64 R10, c[0x0][0x3a0] ;  /* 0x0000e800ff0a7b82 */ /* 0x000e220000000a00 */
[----:B------:R-:W-:Y:S01]  /*02a0*/  IMAD.MOV.U32 R14, RZ, RZ, 0x1 ;  /* 0x00000001ff0e7424 */ /* 0x000fe200078e00ff */
[C---:B------:R-:W-:Y:S01]  /*02b0*/  FSETP.GEU.AND P2, PT, |R7|.reuse, 1.469367938527859385e-39, PT ;  /* 0x001000000700780b */ /* 0x040fe20003f4e200 */
[----:B------:R-:W-:Y:S01]  /*02c0*/  IMAD.MOV.U32 R21, RZ, RZ, 0x1ca00000 ;  /* 0x1ca00000ff157424 */ /* 0x000fe200078e00ff */
[----:B------:R-:W-:-:S05]  /*02d0*/  LOP3.LUT R20, R7, 0x7ff00000, RZ, 0xc0, !PT ;  /* 0x7ff0000007147812 */ /* 0x000fca00078ec0ff */
[----:B------:R-:W-:Y:S01]  /*02e0*/  IMAD.MOV.U32 R22, RZ, RZ, R20 ;  /* 0x000000ffff167224 */ /* 0x000fe200078e0014 */
[C---:B0-----:R-:W-:Y:S02]  /*02f0*/  FSETP.GEU.AND P0, PT, |R11|.reuse, 1.469367938527859385e-39, PT ;  /* 0x001000000b00780b */ /* 0x041fe40003f0e200 */
[C---:B------:R-:W-:Y:S02]  /*0300*/  LOP3.LUT R8, R11.reuse, 0x800fffff, RZ, 0xc0, !PT ;  /* 0x800fffff0b087812 */ /* 0x040fe400078ec0ff */
[----:B------:R-:W-:Y:S02]  /*0310*/  LOP3.LUT R13, R11, 0x7ff00000, RZ, 0xc0, !PT ;  /* 0x7ff000000b0d7812 */ /* 0x000fe400078ec0ff */
[----:B------:R-:W-:Y:S01]  /*0320*/  LOP3.LUT R9, R8, 0x3ff00000, RZ, 0xfc, !PT ;  /* 0x3ff0000008097812 */ /* 0x000fe200078efcff */
[----:B------:R-:W-:Y:S01]  /*0330*/  IMAD.MOV.U32 R8, RZ, RZ, R10 ;  /* 0x000000ffff087224 */ /* 0x000fe200078e000a */
[----:B------:R-:W-:Y:S01]  /*0340*/  ISETP.GE.U32.AND P1, PT, R20, R13, PT ;  /* 0x0000000d1400720c */ /* 0x000fe20003f26070 */
[----:B------:R-:W-:-:S03]  /*0350*/  IMAD.MOV.U32 R23, RZ, RZ, R13 ;  /* 0x000000ffff177224 */ /* 0x000fc600078e000d */
[----:B------:R-:W-:Y:S01]  /*0360*/  SEL R21, R21, 0x63400000, !P1 ;  /* 0x6340000015157807 */ /* 0x000fe20004800000 */
[----:B------:R-:W0:Y:S03]  /*0370*/  @!P0 LDC.64 R2, c[0x0][0x3a0] ;  /* 0x0000e800ff028b82 */ /* 0x000e260000000a00 */
[----:B------:R-:W-:-:S04]  /*0380*/  @!P2 LOP3.LUT R16, R21, 0x80000000, R7, 0xf8, !PT ;  /* 0x800000001510a812 */ /* 0x000fc800078ef807 */
[----:B------:R-:W-:Y:S01]  /*0390*/  @!P2 LOP3.LUT R17, R16, 0x100000, RZ, 0xfc, !PT ;  /* 0x001000001011a812 */ /* 0x000fe200078efcff */
[----:B------:R-:W-:Y:S01]  /*03a0*/  @!P2 IMAD.MOV.U32 R16, RZ, RZ, RZ ;  /* 0x000000ffff10a224 */ /* 0x000fe200078e00ff */
[----:B0-----:R-:W-:-:S06]  /*03b0*/  @!P0 DMUL R8, R2, 8.98846567431157953865e+307 ;  /* 0x7fe0000002088828 */ /* 0x001fcc0000000000 */
[----:B------:R-:W0:Y:S04]  /*03c0*/  MUFU.RCP64H R15, R9 ;  /* 0x00000009000f7308 */ /* 0x000e280000001800 */
[----:B------:R-:W-:-:S05]  /*03d0*/  @!P0 LOP3.LUT R23, R9, 0x7ff00000, RZ, 0xc0, !PT ;  /* 0x7ff0000009178812 */ /* 0x000fca00078ec0ff */
[----:B------:R-:W-:Y:S01]  /*03e0*/  VIADD R25, R23, 0xffffffff ;  /* 0xffffffff17197836 */ /* 0x000fe20000000000 */
[----:B0-----:R-:W-:-:S08]  /*03f0*/  DFMA R2, R14, -R8, 1 ;  /* 0x3ff000000e02742b */ /* 0x001fd00000000808 */
[----:B------:R-:W-:-:S08]  /*0400*/  DFMA R2, R2, R2, R2 ;  /* 0x000000020202722b */ /* 0x000fd00000000002 */
[----:B------:R-:W-:Y:S01]  /*0410*/  DFMA R14, R14, R2, R14 ;  /* 0x000000020e0e722b */ /* 0x000fe2000000000e */
[----:B------:R-:W-:Y:S01]  /*0420*/  LOP3.LUT R3, R21, 0x800fffff, R7, 0xf8, !PT ;  /* 0x800fffff15037812 */ /* 0x000fe200078ef807 */
[----:B------:R-:W-:-:S06]  /*0430*/  IMAD.MOV.U32 R2, RZ, RZ, R6 ;  /* 0x000000ffff027224 */ /* 0x000fcc00078e0006 */
[----:B------:R-:W-:Y:S02]  /*0440*/  DFMA R18, R14, -R8, 1 ;  /* 0x3ff000000e12742b */ /* 0x000fe40000000808 */
[----:B------:R-:W-:-:S06]  /*0450*/  @!P2 DFMA R2, R2, 2, -R16 ;  /* 0x400000000202a82b */ /* 0x000fcc0000000810 */
[----:B------:R-:W-:-:S04]  /*0460*/  DFMA R14, R14, R18, R14 ;  /* 0x000000120e0e722b */ /* 0x000fc8000000000e */
[----:B------:R-:W-:-:S04]  /*0470*/  @!P2 LOP3.LUT R22, R3, 0x7ff00000, RZ, 0xc0, !PT ;  /* 0x7ff000000316a812 */ /* 0x000fc800078ec0ff */
[----:B------:R-:W-:Y:S01]  /*0480*/  DMUL R16, R14, R2 ;  /* 0x000000020e107228 */ /* 0x000fe20000000000 */
[----:B------:R-:W-:-:S05]  /*0490*/  VIADD R24, R22, 0xffffffff ;  /* 0xffffffff16187836 */ /* 0x000fca0000000000 */
[----:B------:R-:W-:Y:S02]  /*04a0*/  ISETP.GT.U32.AND P0, PT, R24, 0x7feffffe, PT ;  /* 0x7feffffe1800780c */ /* 0x000fe40003f04070 */
[----:B------:R-:W-:Y:S02]  /*04b0*/  DFMA R18, R16, -R8, R2 ;  /* 0x800000081012722b */ /* 0x000fe40000000002 */
[----:B------:R-:W-:-:S06]  /*04c0*/  ISETP.GT.U32.OR P0, PT, R25, 0x7feffffe, P0 ;  /* 0x7feffffe1900780c */ /* 0x000fcc0000704470 */
[----:B------:R-:W-:-:S07]  /*04d0*/  DFMA R18, R14, R18, R16 ;  /* 0x000000120e12722b */ /* 0x000fce0000000010 */
[----:B------:R-:W-:Y:S05]  /*04e0*/  @P0 BRA `(.L_x_17) ;  /* 0x0000000000600947 */ /* 0x000fea0003800000 */
[----:B------:R-:W-:-:S04]  /*04f0*/  VIADDMNMX R13, R20, -R13, 0xb9600000, !PT ;  /* 0xb9600000140d7446 */ /* 0x000fc8000780090d */
[----:B------:R-:W-:-:S05]  /*0500*/  VIMNMX R6, PT, PT, R13, 0x46a00000, PT ;  /* 0x46a000000d067848 */ /* 0x000fca0003fe0100 */
[----:B------:R-:W-:Y:S02]  /*0510*/  IMAD.IADD R21, R6, 0x1, -R21 ;  /* 0x0000000106157824 */ /* 0x000fe400078e0a15 */
[----:B------:R-:W-:Y:S02]  /*0520*/  IMAD.MOV.U32 R6, RZ, RZ, RZ ;  /* 0x000000ffff067224 */ /* 0x000fe400078e00ff */
[----:B------:R-:W-:-:S06]  /*0530*/  VIADD R7, R21, 0x7fe00000 ;  /* 0x7fe0000015077836 */ /* 0x000fcc0000000000 */
[----:B------:R-:W-:-:S10]  /*0540*/  DMUL R14, R18, R6 ;  /* 0x00000006120e7228 */ /* 0x000fd40000000000 */
[----:B------:R-:W-:-:S13]  /*0550*/  FSETP.GTU.AND P0, PT, |R15|, 1.469367938527859385e-39, PT ;  /* 0x001000000f00780b */ /* 0x000fda0003f0c200 */
[----:B------:R-:W-:Y:S05]  /*0560*/  @P0 BRA `(.L_x_18) ;  /* 0x0000000000980947 */ /* 0x000fea0003800000 */
[----:B------:R-:W-:Y:S01]  /*0570*/  DFMA R2, R18, -R8, R2 ;  /* 0x800000081202722b */ /* 0x000fe20000000002 */
[----:B------:R-:W-:-:S09]  /*0580*/  IMAD.MOV.U32 R6, RZ, RZ, RZ ;  /* 0x000000ffff067224 */ /* 0x000fd200078e00ff */
[C---:B------:R-:W-:Y:S02]  /*0590*/  FSETP.NEU.AND P0, PT, R3.reuse, RZ, PT ;  /* 0x000000ff0300720b */ /* 0x040fe40003f0d000 */
[----:B------:R-:W-:-:S04]  /*05a0*/  LOP3.LUT R11, R3, 0x80000000, R11, 0x48, !PT ;  /* 0x80000000030b7812 */ /* 0x000fc800078e480b */
[----:B------:R-:W-:-:S07]  /*05b0*/  LOP3.LUT R7, R11, R7, RZ, 0xfc, !PT ;  /* 0x000000070b077212 */ /* 0x000fce00078efcff */
[----:B------:R-:W-:Y:S05]  /*05c0*/  @!P0 BRA `(.L_x_18) ;  /* 0x0000000000808947 */ /* 0x000fea0003800000 */
[----:B------:R-:W-:Y:S01]  /*05d0*/  IMAD.MOV R3, RZ, RZ, -R21 ;  /* 0x000000ffff037224 */ /* 0x000fe200078e0a15 */
[----:B------:R-:W-:Y:S01]  /*05e0*/  DMUL.RP R6, R18, R6 ;  /* 0x0000000612067228 */ /* 0x000fe20000008000 */
[----:B------:R-:W-:Y:S01]  /*05f0*/  IMAD.MOV.U32 R2, RZ, RZ, RZ ;  /* 0x000000ffff027224 */ /* 0x000fe200078e00ff */
[----:B------:R-:W-:-:S05]  /*0600*/  IADD3 R21, PT, PT, -R21, -0x43300000, RZ ;  /* 0xbcd0000015157810 */ /* 0x000fca0007ffe1ff */
[----:B------:R-:W-:-:S03]  /*0610*/  DFMA R2, R14, -R2, R18 ;  /* 0x800000020e02722b */ /* 0x000fc60000000012 */
[----:B------:R-:W-:-:S07]  /*0620*/  LOP3.LUT R11, R7, R11, RZ, 0x3c, !PT ;  /* 0x0000000b070b7212 */ /* 0x000fce00078e3cff */
[----:B------:R-:W-:-:S04]  /*0630*/  FSETP.NEU.AND P0, PT, |R3|, R21, PT ;  /* 0x000000150300720b */ /* 0x000fc80003f0d200 */
[----:B------:R-:W-:Y:S02]  /*0640*/  FSEL R14, R6, R14, !P0 ;  /* 0x0000000e060e7208 */ /* 0x000fe40004000000 */
[----:B------:R-:W-:Y:S01]  /*0650*/  FSEL R15, R11, R15, !P0 ;  /* 0x0000000f0b0f7208 */ /* 0x000fe20004000000 */
[----:B------:R-:W-:Y:S06]  /*0660*/  BRA `(.L_x_18) ;  /* 0x0000000000587947 */ /* 0x000fec0003800000 */
.L_x_17:
[----:B------:R-:W-:-:S14]  /*0670*/  DSETP.NAN.AND P0, PT, R6, R6, PT ;  /* 0x000000060600722a */ /* 0x000fdc0003f08000 */
[----:B------:R-:W-:Y:S05]  /*0680*/  @P0 BRA `(.L_x_19) ;  /* 0x0000000000480947 */ /* 0x000fea0003800000 */
[----:B------:R-:W0:Y:S02]  /*0690*/  LDC.64 R2, c[0x0][0x3a0] ;  /* 0x0000e800ff027b82 */ /* 0x000e240000000a00 */
[----:B0-----:R-:W-:-:S14]  /*06a0*/  DSETP.NAN.AND P0, PT, R2, R2, PT ;  /* 0x000000020200722a */ /* 0x001fdc0003f08000 */
[----:B------:R-:W-:Y:S05]  /*06b0*/  @P0 BRA `(.L_x_20) ;  /* 0x0000000000300947 */ /* 0x000fea0003800000 */
[----:B------:R-:W-:Y:S01]  /*06c0*/  ISETP.NE.AND P0, PT, R22, R23, PT ;  /* 0x000000171600720c */ /* 0x000fe20003f05270 */
[----:B------:R-:W-:Y:S02]  /*06d0*/  IMAD.MOV.U32 R14, RZ, RZ, 0x0 ;  /* 0x00000000ff0e7424 */ /* 0x000fe400078e00ff */
[----:B------:R-:W-:-:S10]  /*06e0*/  IMAD.MOV.U32 R15, RZ, RZ, -0x80000 ;  /* 0xfff80000ff0f7424 */ /* 0x000fd400078e00ff */
[----:B------:R-:W-:Y:S05]  /*06f0*/  @!P0 BRA `(.L_x_18) ;  /* 0x0000000000348947 */ /* 0x000fea0003800000 */
[----:B------:R-:W-:Y:S02]  /*0700*/  ISETP.NE.AND P0, PT, R22, 0x7ff00000, PT ;  /* 0x7ff000001600780c */ /* 0x000fe40003f05270 */
[----:B------:R-:W-:Y:S02]  /*0710*/  LOP3.LUT R15, R7, 0x80000000, R11, 0x48, !PT ;  /* 0x80000000070f7812 */ /* 0x000fe400078e480b */
[----:B------:R-:W-:-:S13]  /*0720*/  ISETP.EQ.OR P0, PT, R23, RZ, !P0 ;  /* 0x000000ff1700720c */ /* 0x000fda0004702670 */
[----:B------:R-:W-:Y:S01]  /*0730*/  @P0 LOP3.LUT R2, R15, 0x7ff00000, RZ, 0xfc, !PT ;  /* 0x7ff000000f020812 */ /* 0x000fe200078efcff */
[----:B------:R-:W-:Y:S02]  /*0740*/  @!P0 IMAD.MOV.U32 R14, RZ, RZ, RZ ;  /* 0x000000ffff0e8224 */ /* 0x000fe400078e00ff */
[----:B------:R-:W-:Y:S02]  /*0750*/  @P0 IMAD.MOV.U32 R14, RZ, RZ, RZ ;  /* 0x000000ffff0e0224 */ /* 0x000fe400078e00ff */
[----:B------:R-:W-:Y:S01]  /*0760*/  @P0 IMAD.MOV.U32 R15, RZ, RZ, R2 ;  /* 0x000000ffff0f0224 */ /* 0x000fe200078e0002 */
[----:B------:R-:W-:Y:S06]  /*0770*/  BRA `(.L_x_18) ;  /* 0x0000000000147947 */ /* 0x000fec0003800000 */
.L_x_20:
[----:B------:R-:W-:Y:S01]  /*0780*/  LOP3.LUT R15, R11, 0x80000, RZ, 0xfc, !PT ;  /* 0x000800000b0f7812 */ /* 0x000fe200078efcff */
[----:B------:R-:W-:Y:S01]  /*0790*/  IMAD.MOV.U32 R14, RZ, RZ, R10 ;  /* 0x000000ffff0e7224 */ /* 0x000fe200078e000a */
[----:B------:R-:W-:Y:S06]  /*07a0*/  BRA `(.L_x_18) ;  /* 0x0000000000087947 */ /* 0x000fec0003800000 */
.L_x_19:
[----:B------:R-:W-:Y:S01]  /*07b0*/  LOP3.LUT R15, R7, 0x80000, RZ, 0xfc, !PT ;  /* 0x00080000070f7812 */ /* 0x000fe200078efcff */
[----:B------:R-:W-:-:S07]  /*07c0*/  IMAD.MOV.U32 R14, RZ, RZ, R6 ;  /* 0x000000ffff0e7224 */ /* 0x000fce00078e0006 */
.L_x_18:
[----:B------:R-:W-:Y:S02]  /*07d0*/  IMAD.MOV.U32 R13, RZ, RZ, 0x0 ;  /* 0x00000000ff0d7424 */ /* 0x000fe400078e00ff */
[----:B------:R-:W-:Y:S02]  /*07e0*/  IMAD.MOV.U32 R2, RZ, RZ, R14 ;  /* 0x000000ffff027224 */ /* 0x000fe400078e000e */
[----:B------:R-:W-:Y:S01]  /*07f0*/  IMAD.MOV.U32 R3, RZ, RZ, R15 ;  /* 0x000000ffff037224 */ /* 0x000fe200078e000f */
[----:B------:R-:W-:Y:S06]  /*0800*/  RET.REL.NODEC R12 `(updating_y_D) ;  /* 0xfffffff40cfc7950 */ /* 0x000fec0003c3ffff */
.L_x_21:
        /* <DEDUP_REMOVED lines=15> */
.L_x_53:


//--------------------- .text.soft_thresh_S       --------------------------
	.section	.text.soft_thresh_S,"ax",@progbits
	.align	128
        .global         soft_thresh_S
        .type           soft_thresh_S,@function
        .size           soft_thresh_S,(.L_x_62 - soft_thresh_S)
        .other          soft_thresh_S,@"STO_CUDA_ENTRY STV_DEFAULT"
soft_thresh_S:
.text.soft_thresh_S:
        /* <DEDUP_REMOVED lines=14> */
[----:B---3--:R-:W-:-:S04]  /*00e0*/  IMAD.WIDE R4, R7, 0x4, R4 ;  /* 0x0000000407047825 */ /* 0x008fc800078e0204 */
[C---:B--2---:R-:W-:Y:S01]  /*00f0*/  FADD R0, |R2|.reuse, -UR6 ;  /* 0x8000000602007e21 */ /* 0x044fe20008000200 */
[C---:B------:R-:W-:Y:S02]  /*0100*/  FSETP.GT.AND P1, PT, R2.reuse, RZ, PT ;  /* 0x000000ff0200720b */ /* 0x040fe40003f24000 */
[----:B------:R-:W-:Y:S02]  /*0110*/  FSETP.GT.AND P0, PT, |R2|, UR6, PT ;  /* 0x0000000602007c0b */ /* 0x000fe4000bf04200 */
[----:B------:R-:W-:-:S04]  /*0120*/  FSEL R0, R0, -R0, P1 ;  /* 0x8000000000007208 */ /* 0x000fc80000800000 */
[----:B------:R-:W-:-:S05]  /*0130*/  FSEL R7, R0, RZ, P0 ;  /* 0x000000ff00077208 */ /* 0x000fca0000000000 */
[----:B------:R-:W-:Y:S01]  /*0140*/  STG.E desc[UR4][R4.64], R7 ;  /* 0x0000000704007986 */ /* 0x000fe2000c101904 */
[----:B------:R-:W-:Y:S05]  /*0150*/  EXIT ;  /* 0x000000000000794d */ /* 0x000fea0003800000 */
.L_x_22:
        /* <DEDUP_REMOVED lines=10> */
.L_x_62:


//--------------------- .text.soft_thresh_D       --------------------------
	.section	.text.soft_thresh_D,"ax",@progbits
	.align	128
        .global         soft_thresh_D
        .type           soft_thresh_D,@function
        .size           soft_thresh_D,(.L_x_63 - soft_thresh_D)
        .other          soft_thresh_D,@"STO_CUDA_ENTRY STV_DEFAULT"
soft_thresh_D:
.text.soft_thresh_D:
        /* <DEDUP_REMOVED lines=13> */
[----:B-1----:R-:W2:Y:S02]  /*00d0*/  LDG.E.64 R2, desc[UR4][R2.64] ;  /* 0x0000000402027981 */ /* 0x002ea4000c1e1b00 */
[C---:B--2---:R-:W-:Y:S02]  /*00e0*/  DADD R4, |R2|.reuse, -R4 ;  /* 0x0000000002047229 */ /* 0x044fe40000000a04 */
[----:B------:R-:W-:Y:S01]  /*00f0*/  DSETP.GT.AND P1, PT, R2, RZ, PT ;  /* 0x000000ff0200722a */ /* 0x000fe20003f24000 */
[----:B---3--:R-:W-:-:S05]  /*0100*/  IMAD.WIDE R2, R11, 0x8, R8 ;  /* 0x000000080b027825 */ /* 0x008fca00078e0208 */
[----:B------:R-:W-:Y:S02]  /*0110*/  DADD R6, -RZ, -R4 ;  /* 0x00000000ff067229 */ /* 0x000fe40000000904 */
[----:B------:R-:W-:-:S08]  /*0120*/  DSETP.GT.AND P0, PT, R4, RZ, PT ;  /* 0x000000ff0400722a */ /* 0x000fd00003f04000 */
[----:B------:R-:W-:Y:S02]  /*0130*/  FSEL R4, R4, R6, P1 ;  /* 0x0000000604047208 */ /* 0x000fe40000800000 */
[----:B------:R-:W-:Y:S02]  /*0140*/  FSEL R5, R5, R7, P1 ;  /* 0x0000000705057208 */ /* 0x000fe40000800000 */
[----:B------:R-:W-:Y:S02]  /*0150*/  FSEL R4, R4, RZ, P0 ;  /* 0x000000ff04047208 */ /* 0x000fe40000000000 */
[----:B------:R-:W-:-:S05]  /*0160*/  FSEL R5, R5, RZ, P0 ;  /* 0x000000ff05057208 */ /* 0x000fca0000000000 */
[----:B------:R-:W-:Y:S01]  /*0170*/  STG.E.64 desc[UR4][R2.64], R4 ;  /* 0x0000000402007986 */ /* 0x000fe2000c101b04 */
[----:B------:R-:W-:Y:S05]  /*0180*/  EXIT ;  /* 0x000000000000794d */ /* 0x000fea0003800000 */
.L_x_23:
        /* <DEDUP_REMOVED lines=15> */
.L_x_63:


//--------------------- .text.Sgemv               --------------------------
	.section	.text.Sgemv,"ax",@progbits
	.align	128
        .global         Sgemv
        .type           Sgemv,@function
        .size           Sgemv,(.L_x_64 - Sgemv)
        .other          Sgemv,@"STO_CUDA_ENTRY STV_DEFAULT"
Sgemv:
.text.Sgemv:
[----:B------:R-:W-:Y:S01]  /*0000*/  LDC R1, c[0x0][0x37c] ;  /* 0x0000df00ff017b82 */ /* 0x000fe20000000800 */
[----:B------:R-:W0:Y:S01]  /*0010*/  S2R R0, SR_CTAID.X ;  /* 0x0000000000007919 */ /* 0x000e220000002500 */
[----:B------:R-:W1:Y:S01]  /*0020*/  LDCU UR5, c[0x0][0x3a8] ;  /* 0x00007500ff0577ac */ /* 0x000e620008000800 */
[----:B------:R-:W0:Y:S01]  /*0030*/  S2R R3, SR_TID.X ;  /* 0x0000000000037919 */ /* 0x000e220000002100 */
[----:B------:R-:W0:Y:S01]  /*0040*/  LDCU UR4, c[0x0][0x360] ;  /* 0x00006c00ff0477ac */ /* 0x000e220008000800 */
[----:B------:R-:W2:Y:S01]  /*0050*/  LDCU.64 UR12, c[0x0][0x358] ;  /* 0x00006b00ff0c77ac */ /* 0x000ea20008000a00 */
[----:B-1----:R-:W-:Y:S01]  /*0060*/  UISETP.NE.AND UP0, UPT, UR5, URZ, UPT ;  /* 0x000000ff0500728c */ /* 0x002fe2000bf05270 */
[----:B0-----:R-:W-:-:S08]  /*0070*/  IMAD R0, R0, UR4, R3 ;  /* 0x0000000400007c24 */ /* 0x001fd0000f8e0203 */
[----:B--2---:R-:W-:Y:S05]  /*0080*/  BRA.U UP0, `(.L_x_24) ;  /* 0x0000000900a47547 */ /* 0x004fea000b800000 */
[----:B------:R-:W0:Y:S02]  /*0090*/  LDCU UR4, c[0x0][0x3a0] ;  /* 0x00007400ff0477ac */ /* 0x000e240008000800 */
[----:B0-----:R-:W-:-:S13]  /*00a0*/  ISETP.GE.AND P0, PT, R0, UR4, PT ;  /* 0x0000000400007c0c */ /* 0x001fda000bf06270 */
[----:B------:R-:W-:Y:S05]  /*00b0*/  @P0 EXIT ;  /* 0x000000000000094d */ /* 0x000fea0003800000 */
[----:B------:R-:W0:Y:S01]  /*00c0*/  LDCU UR8, c[0x0][0x3a4] ;  /* 0x00007480ff0877ac */ /* 0x000e220008000800 */
[----:B------:R-:W-:Y:S01]  /*00d0*/  HFMA2 R15, -RZ, RZ, 0, 0 ;  /* 0x00000000ff0f7431 */ /* 0x000fe200000001ff */
[----:B0-----:R-:W-:-:S09]  /*00e0*/  UISETP.GE.AND UP0, UPT, UR8, 0x1, UPT ;  /* 0x000000010800788c */ /* 0x001fd2000bf06270 */
[----:B------:R-:W-:Y:S05]  /*00f0*/  BRA.U !UP0, `(.L_x_25) ;  /* 0x00000009086c7547 */ /* 0x000fea000b800000 */
[----:B------:R-:W-:Y:S02]  /*0100*/  UIADD3 UR4, UPT, UPT, UR8, -0x1, URZ ;  /* 0xffffffff08047890 */ /* 0x000fe4000fffe0ff */
[----:B------:R-:W-:Y:S01]  /*0110*/  IMAD R7, R0, UR8, RZ ;  /* 0x0000000800077c24 */ /* 0x000fe2000f8e02ff */
[----:B------:R-:W-:Y:S01]  /*0120*/  ULOP3.LUT UR9, UR8, 0xf, URZ, 0xc0, !UPT ;  /* 0x0000000f08097892 */ /* 0x000fe2000f8ec0ff */
[----:B------:R-:W-:Y:S01]  /*0130*/  MOV R15, RZ ;  /* 0x000000ff000f7202 */ /* 0x000fe20000000f00 */
[----:B------:R-:W-:Y:S01]  /*0140*/  UISETP.GE.U32.AND UP1, UPT, UR4, 0xf, UPT ;  /* 0x0000000f0400788c */ /* 0x000fe2000bf26070 */
[----:B------:R-:W-:Y:S01]  /*0150*/  MOV R8, RZ ;  /* 0x000000ff00087202 */ /* 0x000fe20000000f00 */
[----:B------:R-:W-:-:S07]  /*0160*/  UISETP.NE.AND UP0, UPT, UR9, URZ, UPT ;  /* 0x000000ff0900728c */ /* 0x000fce000bf05270 */
[----:B------:R-:W-:Y:S05]  /*0170*/  BRA.U !UP1, `(.L_x_26) ;  /* 0x0000000509187547 */ /* 0x000fea000b800000 */
[----:B------:R-:W0:Y:S01]  /*0180*/  LDCU.64 UR4, c[0x0][0x390] ;  /* 0x00007200ff0477ac */ /* 0x000e220008000a00 */
[----:B------:R-:W-:Y:S02]  /*0190*/  MOV R15, RZ ;  /* 0x000000ff000f7202 */ /* 0x000fe40000000f00 */
[----:B------:R-:W-:Y:S01]  /*01a0*/  MOV R6, R7 ;  /* 0x0000000700067202 */ /* 0x000fe20000000f00 */
[----:B------:R-:W1:Y:S01]  /*01b0*/  LDCU.64 UR6, c[0x0][0x388] ;  /* 0x00007100ff0677ac */ /* 0x000e620008000a00 */
[----:B------:R-:W-:-:S04]  /*01c0*/  ULOP3.LUT UR10, UR8, 0x7ffffff0, URZ, 0xc0, !UPT ;  /* 0x7ffffff0080a7892 */ /* 0x000fc8000f8ec0ff */
[----:B------:R-:W-:Y:S02]  /*01d0*/  UIADD3 UR11, UPT, UPT, -UR10, URZ, URZ ;  /* 0x000000ff0a0b7290 */ /* 0x000fe4000fffe1ff */
[----:B------:R-:W-:Y:S01]  /*01e0*/  MOV R8, UR10 ;  /* 0x0000000a00087c02 */ /* 0x000fe20008000f00 */
[----:B0-----:R-:W-:-:S04]  /*01f0*/  UIADD3 UR4, UP2, UPT, UR4, 0x20, URZ ;  /* 0x0000002004047890 */ /* 0x001fc8000ff5e0ff */
[----:B------:R-:W-:Y:S02]  /*0200*/  UIADD3.X UR5, UPT, UPT, URZ, UR5, URZ, UP2, !UPT ;  /* 0x00000005ff057290 */ /* 0x000fe400097fe4ff */
[----:B-1----:R-:W-:Y:S01]  /*0210*/  UIADD3 UR6, UP1, UPT, UR6, 0x20, URZ ;  /* 0x0000002006067890 */ /* 0x002fe2000ff3e0ff */
[----:B------:R-:W-:-:S03]  /*0220*/  MOV R2, UR4 ;  /* 0x0000000400027c02 */ /* 0x000fc60008000f00 */
[----:B------:R-:W-:Y:S01]  /*0230*/  MOV R3, UR5 ;  /* 0x0000000500037c02 */ /* 0x000fe20008000f00 */
[----:B------:R-:W-:-:S12]  /*0240*/  UIADD3.X UR7, UPT, UPT, URZ, UR7, URZ, UP1, !UPT ;  /* 0x00000007ff077290 */ /* 0x000fd80008ffe4ff */
.L_x_27:
[----:B------:R-:W-:Y:S01]  /*0250*/  MOV R4, UR6 ;  /* 0x0000000600047c02 */ /* 0x000fe20008000f00 */
[----:B------:R-:W2:Y:S01]  /*0260*/  LDG.E R17, desc[UR12][R2.64+-0x20] ;  /* 0xffffe00c02117981 */ /* 0x000ea2000c1e1900 */
[----:B------:R-:W-:-:S03]  /*0270*/  MOV R5, UR7 ;  /* 0x0000000700057c02 */ /* 0x000fc60008000f00 */
[----:B------:R-:W3:Y:S01]  /*0280*/  LDG.E R25, desc[UR12][R2.64+-0x1c] ;  /* 0xffffe40c02197981 */ /* 0x000ee2000c1e1900 */
[----:B------:R-:W-:-:S03]  /*0290*/  IMAD.WIDE R4, R6, 0x4, R4 ;  /* 0x0000000406047825 */ /* 0x000fc600078e0204 */
[----:B------:R-:W4:Y:S04]  /*02a0*/  LDG.E R19, desc[UR12][R2.64+-0x18] ;  /* 0xffffe80c02137981 */ /* 0x000f28000c1e1900 */
[----:B------:R-:W2:Y:S04]  /*02b0*/  LDG.E R16, desc[UR12][R4.64+-0x20] ;  /* 0xffffe00c04107981 */ /* 0x000ea8000c1e1900 */
[----:B------:R-:W3:Y:S04]  /*02c0*/  LDG.E R18, desc[UR12][R4.64+-0x1c] ;  /* 0xffffe40c04127981 */ /* 0x000ee8000c1e1900 */
[----:B------:R-:W4:Y:S04]  /*02d0*/  LDG.E R20, desc[UR12][R4.64+-0x18] ;  /* 0xffffe80c04147981 */ /* 0x000f28000c1e1900 */
[----:B------:R-:W5:Y:S04]  /*02e0*/  LDG.E R22, desc[UR12][R2.64+-0x14] ;  /* 0xffffec0c02167981 */ /* 0x000f68000c1e1900 */
        /* <DEDUP_REMOVED lines=8> */
[----:B------:R-:W5:Y:S01]  /*0370*/  LDG.E R14, desc[UR12][R4.64+-0x4] ;  /* 0xfffffc0c040e7981 */ /* 0x000f62000c1e1900 */
[----:B--2---:R-:W-:-:S03]  /*0380*/  FFMA R17, R16, R17, R15 ;  /* 0x0000001110117223 */ /* 0x004fc6000000000f */
[----:B------:R-:W2:Y:S04]  /*0390*/  LDG.E R15, desc[UR12][R2.64] ;  /* 0x0000000c020f7981 */ /* 0x000ea8000c1e1900 */
[----:B------:R-:W2:Y:S01]  /*03a0*/  LDG.E R16, desc[UR12][R4.64] ;  /* 0x0000000c04107981 */ /* 0x000ea2000c1e1900 */
[----:B---3--:R-:W-:-:S03]  /*03b0*/  FFMA R25, R18, R25, R17 ;  /* 0x0000001912197223 */ /* 0x008fc60000000011 */
[----:B------:R-:W3:Y:S01]  /*03c0*/  LDG.E R17, desc[UR12][R2.64+0x4] ;  /* 0x0000040c02117981 */ /* 0x000ee2000c1e1900 */
[----:B----4-:R-:W-:-:S03]  /*03d0*/  FFMA R26, R20, R19, R25 ;  /* 0x00000013141a7223 */ /* 0x010fc60000000019 */
[----:B------:R-:W3:Y:S04]  /*03e0*/  LDG.E R18, desc[UR12][R4.64+0x4] ;  /* 0x0000040c04127981 */ /* 0x000ee8000c1e1900 */
[----:B------:R-:W4:Y:S01]  /*03f0*/  LDG.E R20, desc[UR12][R2.64+0x8] ;  /* 0x0000080c02147981 */ /* 0x000f22000c1e1900 */
[----:B-----5:R-:W-:-:S03]  /*0400*/  FFMA R25, R21, R22, R26 ;  /* 0x0000001615197223 */ /* 0x020fc6000000001a */
[----:B------:R-:W4:Y:S04]  /*0410*/  LDG.E R19, desc[UR12][R4.64+0x8] ;  /* 0x0000080c04137981 */ /* 0x000f28000c1e1900 */
[----:B------:R-:W5:Y:S01]  /*0420*/  LDG.E R22, desc[UR12][R2.64+0xc] ;  /* 0x00000c0c02167981 */ /* 0x000f62000c1e1900 */
[----:B------:R-:W-:-:S03]  /*0430*/  FFMA R25, R24, R23, R25 ;  /* 0x0000001718197223 */ /* 0x000fc60000000019 */
[----:B------:R-:W5:Y:S04]  /*0440*/  LDG.E R21, desc[UR12][R4.64+0xc] ;  /* 0x00000c0c04157981 */ /* 0x000f68000c1e1900 */
[----:B------:R-:W5:Y:S01]  /*0450*/  LDG.E R24, desc[UR12][R2.64+0x10] ;  /* 0x0000100c02187981 */ /* 0x000f62000c1e1900 */
[----:B------:R-:W-:-:S03]  /*0460*/  FFMA R25, R10, R9, R25 ;  /* 0x000000090a197223 */ /* 0x000fc60000000019 */
[----:B------:R-:W5:Y:S04]  /*0470*/  LDG.E R23, desc[UR12][R4.64+0x10] ;  /* 0x0000100c04177981 */ /* 0x000f68000c1e1900 */
[----:B------:R-:W5:Y:S01]  /*0480*/  LDG.E R10, desc[UR12][R2.64+0x14] ;  /* 0x0000140c020a7981 */ /* 0x000f62000c1e1900 */
[----:B------:R-:W-:-:S03]  /*0490*/  FFMA R27, R12, R11, R25 ;  /* 0x0000000b0c1b7223 */ /* 0x000fc60000000019 */
[----:B------:R-:W5:Y:S04]  /*04a0*/  LDG.E R9, desc[UR12][R4.64+0x14] ;  /* 0x0000140c04097981 */ /* 0x000f68000c1e1900 */
[----:B------:R-:W5:Y:S04]  /*04b0*/  LDG.E R11, desc[UR12][R2.64+0x18] ;  /* 0x0000180c020b7981 */ /* 0x000f68000c1e1900 */
[----:B------:R-:W5:Y:S04]  /*04c0*/  LDG.E R12, desc[UR12][R4.64+0x18] ;  /* 0x0000180c040c7981 */ /* 0x000f68000c1e1900 */
[----:B------:R-:W5:Y:S04]  /*04d0*/  LDG.E R25, desc[UR12][R4.64+0x1c] ;  /* 0x00001c0c04197981 */ /* 0x000f68000c1e1900 */
[----:B------:R0:W5:Y:S01]  /*04e0*/  LDG.E R26, desc[UR12][R2.64+0x1c] ;  /* 0x00001c0c021a7981 */ /* 0x000162000c1e1900 */
[----:B------:R-:W-:Y:S01]  /*04f0*/  FFMA R13, R14, R13, R27 ;  /* 0x0000000d0e0d7223 */ /* 0x000fe2000000001b */
[----:B------:R-:W-:-:S04]  /*0500*/  UIADD3 UR11, UPT, UPT, UR11, 0x10, URZ ;  /* 0x000000100b0b7890 */ /* 0x000fc8000fffe0ff */
[----:B------:R-:W-:Y:S01]  /*0510*/  UISETP.NE.AND UP1, UPT, UR11, URZ, UPT ;  /* 0x000000ff0b00728c */ /* 0x000fe2000bf25270 */
[----:B0-----:R-:W-:Y:S02]  /*0520*/  IADD3 R2, P0, PT, R2, 0x40, RZ ;  /* 0x0000004002027810 */ /* 0x001fe40007f1e0ff */
[----:B------:R-:W-:Y:S02]  /*0530*/  IADD3 R6, PT, PT, R6, 0x10, RZ ;  /* 0x0000001006067810 */ /* 0x000fe40007ffe0ff */
[----:B------:R-:W-:Y:S01]  /*0540*/  IADD3.X R3, PT, PT, RZ, R3, RZ, P0, !PT ;  /* 0x00000003ff037210 */ /* 0x000fe200007fe4ff */
[----:B--2---:R-:W-:-:S04]  /*0550*/  FFMA R13, R16, R15, R13 ;  /* 0x0000000f100d7223 */ /* 0x004fc8000000000d */
[----:B---3--:R-:W-:-:S04]  /*0560*/  FFMA R18, R18, R17, R13 ;  /* 0x0000001112127223 */ /* 0x008fc8000000000d */
[----:B----4-:R-:W-:-:S04]  /*0570*/  FFMA R18, R19, R20, R18 ;  /* 0x0000001413127223 */ /* 0x010fc80000000012 */
[----:B-----5:R-:W-:-:S04]  /*0580*/  FFMA R18, R21, R22, R18 ;  /* 0x0000001615127223 */ /* 0x020fc80000000012 */
[----:B------:R-:W-:-:S04]  /*0590*/  FFMA R18, R23, R24, R18 ;  /* 0x0000001817127223 */ /* 0x000fc80000000012 */
[----:B------:R-:W-:-:S04]  /*05a0*/  FFMA R9, R9, R10, R18 ;  /* 0x0000000a09097223 */ /* 0x000fc80000000012 */
[----:B------:R-:W-:-:S04]  /*05b0*/  FFMA R12, R12, R11, R9 ;  /* 0x0000000b0c0c7223 */ /* 0x000fc80000000009 */
[----:B------:R-:W-:Y:S01]  /*05c0*/  FFMA R15, R25, R26, R12 ;  /* 0x0000001a190f7223 */ /* 0x000fe2000000000c */
[----:B------:R-:W-:Y:S06]  /*05d0*/  BRA.U UP1, `(.L_x_27) ;  /* 0xfffffffd011c7547 */ /* 0x000fec000b83ffff */
.L_x_26:
[----:B------:R-:W-:Y:S05]  /*05e0*/  BRA.U !UP0, `(.L_x_25) ;  /* 0x0000000508307547 */ /* 0x000fea000b800000 */
[----:B------:R-:W-:Y:S02]  /*05f0*/  UISETP.GE.U32.AND UP0, UPT, UR9, 0x8, UPT ;  /* 0x000000080900788c */ /* 0x000fe4000bf06070 */
[----:B------:R-:W-:-:S04]  /*0600*/  ULOP3.LUT UR5, UR8, 0x7, URZ, 0xc0, !UPT ;  /* 0x0000000708057892 */ /* 0x000fc8000f8ec0ff */
[----:B------:R-:W-:-:S03]  /*0610*/  UISETP.NE.AND UP1, UPT, UR5, URZ, UPT ;  /* 0x000000ff0500728c */ /* 0x000fc6000bf25270 */
[----:B------:R-:W-:Y:S08]  /*0620*/  BRA.U !UP0, `(.L_x_28) ;  /* 0x0000000108787547 */ /* 0x000ff0000b800000 */
[----:B------:R-:W0:Y:S01]  /*0630*/  LDC.64 R2, c[0x0][0x388] ;  /* 0x0000e200ff027b82 */ /* 0x000e220000000a00 */
[----:B------:R-:W-:-:S07]  /*0640*/  IADD3 R9, PT, PT, R7, R8, RZ ;  /* 0x0000000807097210 */ /* 0x000fce0007ffe0ff */
[----:B------:R-:W1:Y:S01]  /*0650*/  LDC.64 R4, c[0x0][0x390] ;  /* 0x0000e400ff047b82 */ /* 0x000e620000000a00 */
[----:B0-----:R-:W-:-:S05]  /*0660*/  IMAD.WIDE R2, R9, 0x4, R2 ;  /* 0x0000000409027825 */ /* 0x001fca00078e0202 */
[----:B------:R-:W2:Y:S01]  /*0670*/  LDG.E R10, desc[UR12][R2.64] ;  /* 0x0000000c020a7981 */ /* 0x000ea2000c1e1900 */
[----:B-1----:R-:W-:-:S03]  /*0680*/  IMAD.WIDE.U32 R4, R8, 0x4, R4 ;  /* 0x0000000408047825 */ /* 0x002fc600078e0004 */
[----:B------:R-:W3:Y:S04]  /*0690*/  LDG.E R13, desc[UR12][R2.64+0x4] ;  /* 0x0000040c020d7981 */ /* 0x000ee8000c1e1900 */
[----:B------:R-:W2:Y:S04]  /*06a0*/  LDG.E R11, desc[UR12][R4.64] ;  /* 0x0000000c040b7981 */ /* 0x000ea8000c1e1900 */
[----:B------:R-:W3:Y:S04]  /*06b0*/  LDG.E R12, desc[UR12][R4.64+0x4] ;  /* 0x0000040c040c7981 */ /* 0x000ee8000c1e1900 */
[----:B------:R-:W4:Y:S04]  /*06c0*/  LDG.E R17, desc[UR12][R2.64+0x8] ;  /* 0x0000080c02117981 */ /* 0x000f28000c1e1900 */
        /* <DEDUP_REMOVED lines=11> */
[----:B------:R-:W-:Y:S01]  /*0780*/  IADD3 R8, PT, PT, R8, 0x8, RZ ;  /* 0x0000000808087810 */ /* 0x000fe20007ffe0ff */
[----:B--2---:R-:W-:-:S04]  /*0790*/  FFMA R10, R10, R11, R15 ;  /* 0x0000000b0a0a7223 */ /* 0x004fc8000000000f */
[----:B---3--:R-:W-:-:S04]  /*07a0*/  FFMA R10, R13, R12, R10 ;  /* 0x0000000c0d0a7223 */ /* 0x008fc8000000000a */
[----:B----4-:R-:W-:-:S04]  /*07b0*/  FFMA R10, R17, R14, R10 ;  /* 0x0000000e110a7223 */ /* 0x010fc8000000000a */
[----:B-----5:R-:W-:-:S04]  /*07c0*/  FFMA R10, R19, R16, R10 ;  /* 0x00000010130a7223 */ /* 0x020fc8000000000a */
[----:B------:R-:W-:-:S04]  /*07d0*/  FFMA R10, R21, R18, R10 ;  /* 0x00000012150a7223 */ /* 0x000fc8000000000a */
[----:B------:R-:W-:-:S04]  /*07e0*/  FFMA R23, R23, R20, R10 ;  /* 0x0000001417177223 */ /* 0x000fc8000000000a */
[----:B------:R-:W-:-:S04]  /*07f0*/  FFMA R6, R6, R9, R23 ;  /* 0x0000000906067223 */ /* 0x000fc80000000017 */
[----:B------:R-:W-:-:S07]  /*0800*/  FFMA R15, R25, R22, R6 ;  /* 0x00000016190f7223 */ /* 0x000fce0000000006 */
.L_x_28:
        /* <DEDUP_REMOVED lines=17> */
[----:B------:R-:W5:Y:S01]  /*0920*/  LDG.E R14, desc[UR12][R4.64+0xc] ;  /* 0x00000c0c040e7981 */ /* 0x000f62000c1e1900 */
[----:B------:R-:W-:Y:S01]  /*0930*/  IADD3 R8, PT, PT, R8, 0x4, RZ ;  /* 0x0000000408087810 */ /* 0x000fe20007ffe0ff */
[----:B--2---:R-:W-:-:S04]  /*0940*/  FFMA R6, R6, R9, R15 ;  /* 0x0000000906067223 */ /* 0x004fc8000000000f */
[----:B---3--:R-:W-:-:S04]  /*0950*/  FFMA R6, R11, R10, R6 ;  /* 0x0000000a0b067223 */ /* 0x008fc80000000006 */
[----:B----4-:R-:W-:-:S04]  /*0960*/  FFMA R6, R13, R12, R6 ;  /* 0x0000000c0d067223 */ /* 0x010fc80000000006 */
[----:B-----5:R-:W-:-:S07]  /*0970*/  FFMA R15, R17, R14, R6 ;  /* 0x0000000e110f7223 */ /* 0x020fce0000000006 */
.L_x_29:
[----:B------:R-:W-:Y:S05]  /*0980*/  BRA.U !UP1, `(.L_x_25) ;  /* 0x0000000109487547 */ /* 0x000fea000b800000 */
[----:B------:R-:W0:Y:S01]  /*0990*/  LDC.64 R2, c[0x0][0x390] ;  /* 0x0000e400ff027b82 */ /* 0x000e220000000a00 */
[----:B------:R-:W-:Y:S01]  /*09a0*/  IADD3 R7, PT, PT, R7, R8, RZ ;  /* 0x0000000807077210 */ /* 0x000fe20007ffe0ff */
[----:B------:R-:W-:-:S06]  /*09b0*/  UIADD3 UR4, UPT, UPT, -UR4, URZ, URZ ;  /* 0x000000ff04047290 */ /* 0x000fcc000fffe1ff */
[----:B------:R-:W1:Y:S01]  /*09c0*/  LDC.64 R10, c[0x0][0x388] ;  /* 0x0000e200ff0a7b82 */ /* 0x000e620000000a00 */
[----:B0-----:R-:W-:-:S03]  /*09d0*/  IMAD.WIDE.U32 R2, R8, 0x4, R2 ;  /* 0x0000000408027825 */ /* 0x001fc600078e0002 */
[----:B------:R-:W-:Y:S02]  /*09e0*/  MOV R6, R2 ;  /* 0x0000000200067202 */ /* 0x000fe40000000f00 */
[----:B------:R-:W-:-:S07]  /*09f0*/  MOV R5, R3 ;  /* 0x0000000300057202 */ /* 0x000fce0000000f00 */
.L_x_30:
[----:B-1----:R-:W-:Y:S01]  /*0a00*/  IMAD.WIDE R2, R7, 0x4, R10 ;  /* 0x0000000407027825 */ /* 0x002fe200078e020a */
[----:B------:R-:W-:-:S05]  /*0a10*/  MOV R4, R6 ;  /* 0x0000000600047202 */ /* 0x000fca0000000f00 */
[----:B------:R-:W2:Y:S04]  /*0a20*/  LDG.E R2, desc[UR12][R2.64] ;  /* 0x0000000c02027981 */ /* 0x000ea8000c1e1900 */
[----:B------:R0:W2:Y:S01]  /*0a30*/  LDG.E R4, desc[UR12][R4.64] ;  /* 0x0000000c04047981 */ /* 0x0000a2000c1e1900 */
[----:B------:R-:W-:Y:S01]  /*0a40*/  UIADD3 UR4, UPT, UPT, UR4, 0x1, URZ ;  /* 0x0000000104047890 */ /* 0x000fe2000fffe0ff */
[----:B------:R-:W-:Y:S02]  /*0a50*/  IADD3 R6, P0, PT, R6, 0x4, RZ ;  /* 0x0000000406067810 */ /* 0x000fe40007f1e0ff */
[----:B------:R-:W-:Y:S01]  /*0a60*/  IADD3 R7, PT, PT, R7, 0x1, RZ ;  /* 0x0000000107077810 */ /* 0x000fe20007ffe0ff */
[----:B------:R-:W-:Y:S01]  /*0a70*/  UISETP.NE.AND UP0, UPT, UR4, URZ, UPT ;  /* 0x000000ff0400728c */ /* 0x000fe2000bf05270 */
[----:B0-----:R-:W-:Y:S01]  /*0a80*/  IADD3.X R5, PT, PT, RZ, R5, RZ, P0, !PT ;  /* 0x00000005ff057210 */ /* 0x001fe200007fe4ff */
[----:B--2---:R-:W-:-:S07]  /*0a90*/  FFMA R15, R2, R4, R15 ;  /* 0x00000004020f7223 */ /* 0x004fce000000000f */
[----:B------:R-:W-:Y:S05]  /*0aa0*/  BRA.U UP0, `(.L_x_30) ;  /* 0xfffffffd00d47547 */ /* 0x000fea000b83ffff */
.L_x_25:
[----:B------:R-:W0:Y:S01]  /*0ab0*/  LDC.64 R2, c[0x0][0x398] ;  /* 0x0000e600ff027b82 */ /* 0x000e220000000a00 */
[----:B------:R-:W1:Y:S01]  /*0ac0*/  LDCU UR4, c[0x0][0x380] ;  /* 0x00007000ff0477ac */ /* 0x000e620008000800 */
[----:B0-----:R-:W-:-:S05]  /*0ad0*/  IMAD.WIDE R2, R0, 0x4, R2 ;  /* 0x0000000400027825 */ /* 0x001fca00078e0202 */
[----:B------:R-:W1:Y:S02]  /*0ae0*/  LDG.E R0, desc[UR12][R2.64] ;  /* 0x0000000c02007981 */ /* 0x000e64000c1e1900 */
[----:B-1----:R-:W-:-:S05]  /*0af0*/  FFMA R15, R15, UR4, R0 ;  /* 0x000000040f0f7c23 */ /* 0x002fca0008000000 */
[----:B------:R-:W-:Y:S01]  /*0b00*/  STG.E desc[UR12][R2.64], R15 ;  /* 0x0000000f02007986 */ /* 0x000fe2000c10190c */
[----:B------:R-:W-:Y:S05]  /*0b10*/  EXIT ;  /* 0x000000000000794d */ /* 0x000fea0003800000 */
.L_x_24:
[----:B------:R-:W0:Y:S02]  /*0b20*/  LDC R3, c[0x0][0x3a4] ;  /* 0x0000e900ff037b82 */ /* 0x000e240000000800 */
[----:B0-----:R-:W-:-:S13]  /*0b30*/  ISETP.GE.AND P0, PT, R0, R3, PT ;  /* 0x000000030000720c */ /* 0x001fda0003f06270 */
[----:B------:R-:W-:Y:S05]  /*0b40*/  @P0 EXIT ;  /* 0x000000000000094d */ /* 0x000fea0003800000 */
[----:B------:R-:W0:Y:S01]  /*0b50*/  LDCU UR4, c[0x0][0x3a0] ;  /* 0x00007400ff0477ac */ /* 0x000e220008000800 */
[----:B------:R-:W-:Y:S01]  /*0b60*/  HFMA2 R16, -RZ, RZ, 0, 0 ;  /* 0x00000000ff107431 */ /* 0x000fe200000001ff */
[----:B0-----:R-:W-:-:S09]  /*0b70*/  UISETP.GE.AND UP0, UPT, UR4, 0x1, UPT ;  /* 0x000000010400788c */ /* 0x001fd2000bf06270 */
[----:B------:R-:W-:Y:S05]  /*0b80*/  BRA.U !UP0, `(.L_x_31) ;  /* 0x0000000908b47547 */ /* 0x000fea000b800000 */
[----:B------:R-:W-:Y:S01]  /*0b90*/  UISETP.GE.U32.AND UP1, UPT, UR4, 0x10, UPT ;  /* 0x000000100400788c */ /* 0x000fe2000bf26070 */
[----:B------:R-:W-:Y:S01]  /*0ba0*/  MOV R16, RZ ;  /* 0x000000ff00107202 */ /* 0x000fe20000000f00 */
[----:B------:R-:W-:Y:S01]  /*0bb0*/  ULOP3.LUT UR5, UR4, 0xf, URZ, 0xc0, !UPT ;  /* 0x0000000f04057892 */ /* 0x000fe2000f8ec0ff */
[----:B------:R-:W-:-:S03]  /*0bc0*/  MOV R4, RZ ;  /* 0x000000ff00047202 */ /* 0x000fc60000000f00 */
[----:B------:R-:W-:-:S03]  /*0bd0*/  UISETP.NE.AND UP0, UPT, UR5, URZ, UPT ;  /* 0x000000ff0500728c */ /* 0x000fc6000bf05270 */
[----:B------:R-:W-:Y:S08]  /*0be0*/  BRA.U !UP1, `(.L_x_32) ;  /* 0x0000000509447547 */ /* 0x000ff0000b800000 */
[----:B------:R-:W0:Y:S01]  /*0bf0*/  LDCU.64 UR6, c[0x0][0x390] ;  /* 0x00007200ff0677ac */ /* 0x000e220008000a00 */
[----:B------:R-:W-:Y:S02]  /*0c00*/  MOV R16, RZ ;  /* 0x000000ff00107202 */ /* 0x000fe40000000f00 */
[----:B------:R-:W-:Y:S01]  /*0c10*/  MOV R2, R0 ;  /* 0x0000000000027202 */ /* 0x000fe20000000f00 */
[----:B------:R-:W-:-:S04]  /*0c20*/  ULOP3.LUT UR8, UR4, 0x7ffffff0, URZ, 0xc0, !UPT ;  /* 0x7ffffff004087892 */ /* 0x000fc8000f8ec0ff */
[----:B------:R-:W-:Y:S02]  /*0c30*/  UIADD3 UR9, UPT, UPT, -UR8, URZ, URZ ;  /* 0x000000ff08097290 */ /* 0x000fe4000fffe1ff */
[----:B------:R-:W-:Y:S01]  /*0c40*/  MOV R4, UR8 ;  /* 0x0000000800047c02 */ /* 0x000fe20008000f00 */
[----:B0-----:R-:W-:-:S04]  /*0c50*/  UIADD3 UR6, UP1, UPT, UR6, 0x20, URZ ;  /* 0x0000002006067890 */ /* 0x001fc8000ff3e0ff */
[----:B------:R-:W-:Y:S02]  /*0c60*/  UIADD3.X UR7, UPT, UPT, URZ, UR7, URZ, UP1, !UPT ;  /* 0x00000007ff077290 */ /* 0x000fe40008ffe4ff */
[----:B------:R-:W-:-:S04]  /*0c70*/  MOV R10, UR6 ;  /* 0x00000006000a7c02 */ /* 0x000fc80008000f00 */
[----:B------:R-:W-:-:S07]  /*0c80*/  MOV R11, UR7 ;  /* 0x00000007000b7c02 */ /* 0x000fce0008000f00 */
.L_x_33:
[----:B------:R-:W0:Y:S01]  /*0c90*/  LDC.64 R8, c[0x0][0x388] ;  /* 0x0000e200ff087b82 */ /* 0x000e220000000a00 */
[----:B------:R-:W2:Y:S04]  /*0ca0*/  LDG.E R17, desc[UR12][R10.64+-0x20] ;  /* 0xffffe00c0a117981 */ /* 0x000ea8000c1e1900 */
[----:B------:R-:W3:Y:S04]  /*0cb0*/  LDG.E R19, desc[UR12][R10.64+-0x1c] ;  /* 0xffffe40c0a137981 */ /* 0x000ee8000c1e1900 */
[----:B------:R-:W4:Y:S04]  /*0cc0*/  LDG.E R26, desc[UR12][R10.64+-0x18] ;  /* 0xffffe80c0a1a7981 */ /* 0x000f28000c1e1900 */
[----:B------:R-:W5:Y:S04]  /*0cd0*/  LDG.E R6, desc[UR12][R10.64+-0x14] ;  /* 0xffffec0c0a067981 */ /* 0x000f68000c1e1900 */
[----:B------:R-:W5:Y:S01]  /*0ce0*/  LDG.E R21, desc[UR12][R10.64+-0x8] ;  /* 0xfffff80c0a157981 */ /* 0x000f62000c1e1900 */
[----:B0-----:R-:W-:-:S05]  /*0cf0*/  IMAD.WIDE R8, R2, 0x4, R8 ;  /* 0x0000000402087825 */ /* 0x001fca00078e0208 */
[----:B------:R-:W2:Y:S01]  /*0d00*/  LDG.E R27, desc[UR12][R8.64] ;  /* 0x0000000c081b7981 */ /* 0x000ea2000c1e1900 */
[----:B------:R-:W-:-:S05]  /*0d10*/  IMAD.WIDE R12, R3, 0x4, R8 ;  /* 0x00000004030c7825 */ /* 0x000fca00078e0208 */
[----:B------:R-:W3:Y:S01]  /*0d20*/  LDG.E R18, desc[UR12][R12.64] ;  /* 0x0000000c0c127981 */ /* 0x000ee2000c1e1900 */
[----:B------:R-:W-:-:S03]  /*0d30*/  IMAD.WIDE R22, R3, 0x4, R12 ;  /* 0x0000000403167825 */ /* 0x000fc600078e020c */
[----:B------:R-:W5:Y:S01]  /*0d40*/  LDG.E R8, desc[UR12][R10.64+-0x10] ;  /* 0xfffff00c0a087981 */ /* 0x000f62000c1e1900 */
[----:B------:R-:W-:-:S03]  /*0d50*/  IMAD.WIDE R14, R3, 0x4, R22 ;  /* 0x00000004030e7825 */ /* 0x000fc600078e0216 */
[----:B------:R-:W4:Y:S04]  /*0d60*/  LDG.E R25, desc[UR12][R22.64] ;  /* 0x0000000c16197981 */ /* 0x000f28000c1e1900 */
[----:B------:R-:W5:Y:S01]  /*0d70*/  LDG.E R5, desc[UR12][R14.64] ;  /* 0x0000000c0e057981 */ /* 0x000f62000c1e1900 */
[----:B------:R-:W-:-:S03]  /*0d80*/  IMAD.WIDE R28, R3, 0x4, R14 ;  /* 0x00000004031c7825 */ /* 0x000fc600078e020e */
[----:B------:R-:W5:Y:S04]  /*0d90*/  LDG.E R9, desc[UR12][R10.64+-0xc] ;  /* 0xfffff40c0a097981 */ /* 0x000f68000c1e1900 */
[----:B------:R0:W5:Y:S02]  /*0da0*/  LDG.E R7, desc[UR12][R28.64] ;  /* 0x0000000c1c077981 */ /* 0x000164000c1e1900 */
[----:B0-----:R-:W-:-:S05]  /*0db0*/  IMAD.WIDE R28, R3, 0x4, R28 ;  /* 0x00000004031c7825 */ /* 0x001fca00078e021c */
[----:B------:R-:W5:Y:S01]  /*0dc0*/  LDG.E R20, desc[UR12][R28.64] ;  /* 0x0000000c1c147981 */ /* 0x000f62000c1e1900 */
[----:B------:R-:W-:-:S05]  /*0dd0*/  IMAD.WIDE R22, R3, 0x4, R28 ;  /* 0x0000000403167825 */ /* 0x000fca00078e021c */
[----:B------:R0:W5:Y:S01]  /*0de0*/  LDG.E R24, desc[UR12][R22.64] ;  /* 0x0000000c16187981 */ /* 0x000162000c1e1900 */
[----:B------:R-:W-:-:S03]  /*0df0*/  IMAD.WIDE R12, R3, 0x4, R22 ;  /* 0x00000004030c7825 */ /* 0x000fc600078e0216 */
[----:B------:R-:W5:Y:S01]  /*0e00*/  LDG.E R29, desc[UR12][R10.64+-0x4] ;  /* 0xfffffc0c0a1d7981 */ /* 0x000f62000c1e1900 */
[----:B------:R-:W-:-:S03]  /*0e10*/  IMAD.WIDE R14, R3, 0x4, R12 ;  /* 0x00000004030e7825 */ /* 0x000fc600078e020c */
[----:B------:R-:W5:Y:S04]  /*0e20*/  LDG.E R12, desc[UR12][R12.64] ;  /* 0x0000000c0c0c7981 */ /* 0x000f68000c1e1900 */
[----:B------:R-:W5:Y:S01]  /*0e30*/  LDG.E R13, desc[UR12][R10.64+0x8] ;  /* 0x0000080c0a0d7981 */ /* 0x000f62000c1e1900 */
[----:B--2---:R-:W-:Y:S01]  /*0e40*/  FFMA R27, R27, R17, R16 ;  /* 0x000000111b1b7223 */ /* 0x004fe20000000010 */
[C---:B------:R-:W-:Y:S02]  /*0e50*/  IMAD.WIDE R16, R3.reuse, 0x4, R14 ;  /* 0x0000000403107825 */ /* 0x040fe400078e020e */
[----:B------:R-:W2:Y:S02]  /*0e60*/  LDG.E R14, desc[UR12][R14.64] ;  /* 0x0000000c0e0e7981 */ /* 0x000ea4000c1e1900 */
[----:B---3--:R-:W-:Y:S01]  /*0e70*/  FFMA R27, R18, R19, R27 ;  /* 0x00000013121b7223 */ /* 0x008fe2000000001b */
[----:B------:R-:W-:-:S02]  /*0e80*/  IMAD.WIDE R18, R3, 0x4, R16 ;  /* 0x0000000403127825 */ /* 0x000fc400078e0210 */
[----:B------:R-:W3:Y:S02]  /*0e90*/  LDG.E R16, desc[UR12][R16.64] ;  /* 0x0000000c10107981 */ /* 0x000ee4000c1e1900 */
[----:B0-----:R-:W-:-:S04]  /*0ea0*/  IMAD.WIDE R22, R3, 0x4, R18 ;  /* 0x0000000403167825 */ /* 0x001fc800078e0212 */
[----:B----4-:R-:W-:Y:S01]  /*0eb0*/  FFMA R26, R25, R26, R27 ;  /* 0x0000001a191a7223 */ /* 0x010fe2000000001b */
[----:B------:R-:W4:Y:S04]  /*0ec0*/  LDG.E R18, desc[UR12][R18.64] ;  /* 0x0000000c12127981 */ /* 0x000f28000c1e1900 */
[----:B------:R-:W2:Y:S01]  /*0ed0*/  LDG.E R25, desc[UR12][R10.64] ;  /* 0x0000000c0a197981 */ /* 0x000ea2000c1e1900 */
[----:B-----5:R-:W-:Y:S01]  /*0ee0*/  FFMA R6, R5, R6, R26 ;  /* 0x0000000605067223 */ /* 0x020fe2000000001a */
[----:B------:R-:W-:Y:S02]  /*0ef0*/  IMAD.WIDE R26, R3, 0x4, R22 ;  /* 0x00000004031a7825 */ /* 0x000fe400078e0216 */
[----:B------:R-:W3:Y:S02]  /*0f00*/  LDG.E R5, desc[UR12][R10.64+0x4] ;  /* 0x0000040c0a057981 */ /* 0x000ee4000c1e1900 */
[----:B------:R-:W-:Y:S01]  /*0f10*/  FFMA R8, R7, R8, R6 ;  /* 0x0000000807087223 */ /* 0x000fe20000000006 */
[C---:B------:R-:W-:Y:S01]  /*0f20*/  IMAD.WIDE R6, R3.reuse, 0x4, R26 ;  /* 0x0000000403067825 */ /* 0x040fe200078e021a */
[----:B------:R-:W5:Y:S04]  /*0f30*/  LDG.E R22, desc[UR12][R22.64] ;  /* 0x0000000c16167981 */ /* 0x000f68000c1e1900 */
[----:B------:R-:W5:Y:S04]  /*0f40*/  LDG.E R15, desc[UR12][R10.64+0xc] ;  /* 0x00000c0c0a0f7981 */ /* 0x000f68000c1e1900 */
[----:B------:R-:W5:Y:S04]  /*0f50*/  LDG.E R26, desc[UR12][R26.64] ;  /* 0x0000000c1a1a7981 */ /* 0x000f68000c1e1900 */
[----:B------:R-:W5:Y:S01]  /*0f60*/  LDG.E R17, desc[UR12][R10.64+0x10] ;  /* 0x0000100c0a117981 */ /* 0x000f62000c1e1900 */
[----:B------:R-:W-:Y:S01]  /*0f70*/  FFMA R20, R20, R9, R8 ;  /* 0x0000000914147223 */ /* 0x000fe20000000008 */
[----:B------:R-:W-:-:S02]  /*0f80*/  IMAD.WIDE R8, R3, 0x4, R6 ;  /* 0x0000000403087825 */ /* 0x000fc400078e0206 */
[----:B------:R-:W5:Y:S02]  /*0f90*/  LDG.E R6, desc[UR12][R6.64] ;  /* 0x0000000c06067981 */ /* 0x000f64000c1e1900 */
[----:B------:R-:W-:Y:S02]  /*0fa0*/  FFMA R28, R24, R21, R20 ;  /* 0x00000015181c7223 */ /* 0x000fe40000000014 */
[----:B------:R-:W5:Y:S01]  /*0fb0*/  LDG.E R23, desc[UR12][R10.64+0x14] ;  /* 0x0000140c0a177981 */ /* 0x000f62000c1e1900 */
[----:B------:R-:W-:-:S03]  /*0fc0*/  IMAD.WIDE R20, R3, 0x4, R8 ;  /* 0x0000000403147825 */ /* 0x000fc600078e0208 */
        /* <DEDUP_REMOVED lines=8> */
[----:B------:R-:W-:Y:S02]  /*1050*/  LEA R2, R3, R2, 0x4 ;  /* 0x0000000203027211 */ /* 0x000fe400078e20ff */
        /* <DEDUP_REMOVED lines=10> */
.L_x_32:
[----:B------:R-:W-:Y:S05]  /*1100*/  BRA.U !UP0, `(.L_x_31) ;  /* 0x0000000508547547 */ /* 0x000fea000b800000 */
[----:B------:R-:W-:Y:S02]  /*1110*/  UISETP.GE.U32.AND UP0, UPT, UR5, 0x8, UPT ;  /* 0x000000080500788c */ /* 0x000fe4000bf06070 */
[----:B------:R-:W-:-:S04]  /*1120*/  ULOP3.LUT UR6, UR4, 0x7, URZ, 0xc0, !UPT ;  /* 0x0000000704067892 */ /* 0x000fc8000f8ec0ff */
[----:B------:R-:W-:-:S03]  /*1130*/  UISETP.NE.AND UP1, UPT, UR6, URZ, UPT ;  /* 0x000000ff0600728c */ /* 0x000fc6000bf25270 */
[----:B------:R-:W-:Y:S08]  /*1140*/  BRA.U !UP0, `(.L_x_34) ;  /* 0x0000000108947547 */ /* 0x000ff0000b800000 */
[----:B------:R-:W0:Y:S01]  /*1150*/  LDC.64 R14, c[0x0][0x388] ;  /* 0x0000e200ff0e7b82 */ /* 0x000e220000000a00 */
[----:B------:R-:W-:-:S07]  /*1160*/  IMAD R5, R4, R3, R0 ;  /* 0x0000000304057224 */ /* 0x000fce00078e0200 */
[----:B------:R-:W1:Y:S01]  /*1170*/  LDC.64 R6, c[0x0][0x390] ;  /* 0x0000e400ff067b82 */ /* 0x000e620000000a00 */
[----:B0-----:R-:W-:-:S05]  /*1180*/  IMAD.WIDE R14, R5, 0x4, R14 ;  /* 0x00000004050e7825 */ /* 0x001fca00078e020e */
[----:B------:R0:W2:Y:S01]  /*1190*/  LDG.E R21, desc[UR12][R14.64] ;  /* 0x0000000c0e157981 */ /* 0x0000a2000c1e1900 */
[----:B------:R-:W-:-:S04]  /*11a0*/  IMAD.WIDE R18, R3, 0x4, R14 ;  /* 0x0000000403127825 */ /* 0x000fc800078e020e */
[----:B-1----:R-:W-:Y:S01]  /*11b0*/  IMAD.WIDE.U32 R6, R4, 0x4, R6 ;  /* 0x0000000404067825 */ /* 0x002fe200078e0006 */
[----:B------:R1:W3:Y:S03]  /*11c0*/  LDG.E R2, desc[UR12][R18.64] ;  /* 0x0000000c12027981 */ /* 0x0002e6000c1e1900 */
[C---:B------:R-:W-:Y:S01]  /*11d0*/  IMAD.WIDE R24, R3.reuse, 0x4, R18 ;  /* 0x0000000403187825 */ /* 0x040fe200078e0212 */
[----:B------:R-:W2:Y:S04]  /*11e0*/  LDG.E R5, desc[UR12][R6.64] ;  /* 0x0000000c06057981 */ /* 0x000ea8000c1e1900 */
[----:B------:R-:W3:Y:S01]  /*11f0*/  LDG.E R17, desc[UR12][R6.64+0x4] ;  /* 0x0000040c06117981 */ /* 0x000ee2000c1e1900 */
[----:B------:R-:W-:-:S03]  /*1200*/  IMAD.WIDE R10, R3, 0x4, R24 ;  /* 0x00000004030a7825 */ /* 0x000fc600078e0218 */
[----:B------:R-:W4:Y:S01]  /*1210*/  LDG.E R20, desc[UR12][R24.64] ;  /* 0x0000000c18147981 */ /* 0x000f22000c1e1900 */
[----:B------:R-:W-:-:S03]  /*1220*/  IMAD.WIDE R12, R3, 0x4, R10 ;  /* 0x00000004030c7825 */ /* 0x000fc600078e020a */
[----:B------:R-:W4:Y:S04]  /*1230*/  LDG.E R23, desc[UR12][R6.64+0x8] ;  /* 0x0000080c06177981 */ /* 0x000f28000c1e1900 */
[----:B------:R-:W5:Y:S01]  /*1240*/  LDG.E R10, desc[UR12][R10.64] ;  /* 0x0000000c0a0a7981 */ /* 0x000f62000c1e1900 */
[----:B------:R-:W-:-:S03]  /*1250*/  IMAD.WIDE R8, R3, 0x4, R12 ;  /* 0x0000000403087825 */ /* 0x000fc600078e020c */
[----:B------:R-:W5:Y:S01]  /*1260*/  LDG.E R27, desc[UR12][R6.64+0xc] ;  /* 0x00000c0c061b7981 */ /* 0x000f62000c1e1900 */
[----:B0-----:R-:W-:-:S03]  /*1270*/  IMAD.WIDE R14, R3, 0x4, R8 ;  /* 0x00000004030e7825 */ /* 0x001fc600078e0208 */
[----:B------:R-:W5:Y:S04]  /*1280*/  LDG.E R12, desc[UR12][R12.64] ;  /* 0x0000000c0c0c7981 */ /* 0x000f68000c1e1900 */
[----:B------:R-:W5:Y:S01]  /*1290*/  LDG.E R29, desc[UR12][R6.64+0x10] ;  /* 0x0000100c061d7981 */ /* 0x000f62000c1e1900 */
[----:B-1----:R-:W-:-:S03]  /*12a0*/  IMAD.WIDE R18, R3, 0x4, R14 ;  /* 0x0000000403127825 */ /* 0x002fc600078e020e */
        /* <DEDUP_REMOVED lines=15> */
.L_x_34:
        /* <DEDUP_REMOVED lines=8> */
[----:B0-----:R-:W-:-:S04]  /*1420*/  IMAD.WIDE R8, R9, 0x4, R6 ;  /* 0x0000000409087825 */ /* 0x001fc800078e0206 */
[----:B-1----:R-:W-:-:S04]  /*1430*/  IMAD.WIDE.U32 R6, R4, 0x4, R10 ;  /* 0x0000000404067825 */ /* 0x002fc800078e000a */
[C---:B------:R-:W-:Y:S01]  /*1440*/  IMAD.WIDE R10, R3.reuse, 0x4, R8 ;  /* 0x00000004030a7825 */ /* 0x040fe200078e0208 */
[----:B------:R-:W2:Y:S04]  /*1450*/  LDG.E R2, desc[UR12][R6.64] ;  /* 0x0000000c06027981 */ /* 0x000ea8000c1e1900 */
[----:B------:R-:W2:Y:S01]  /*1460*/  LDG.E R9, desc[UR12][R8.64] ;  /* 0x0000000c08097981 */ /* 0x000ea2000c1e1900 */
[----:B------:R-:W-:-:S03]  /*1470*/  IMAD.WIDE R12, R3, 0x4, R10 ;  /* 0x00000004030c7825 */ /* 0x000fc600078e020a */
[----:B------:R-:W3:Y:S04]  /*1480*/  LDG.E R11, desc[UR12][R10.64] ;  /* 0x0000000c0a0b7981 */ /* 0x000ee8000c1e1900 */
[----:B------:R-:W3:Y:S01]  /*1490*/  LDG.E R5, desc[UR12][R6.64+0x4] ;  /* 0x0000040c06057981 */ /* 0x000ee2000c1e1900 */
[----:B------:R-:W-:-:S03]  /*14a0*/  IMAD.WIDE R14, R3, 0x4, R12 ;  /* 0x00000004030e7825 */ /* 0x000fc600078e020c */
        /* <DEDUP_REMOVED lines=9> */
.L_x_35:
[----:B------:R-:W-:Y:S05]  /*1540*/  BRA.U !UP1, `(.L_x_31) ;  /* 0x0000000109447547 */ /* 0x000fea000b800000 */
[----:B------:R-:W0:Y:S01]  /*1550*/  LDC.64 R6, c[0x0][0x390] ;  /* 0x0000e400ff067b82 */ /* 0x000e220000000a00 */
[----:B------:R-:W-:Y:S01]  /*1560*/  IMAD R2, R4, R3, R0 ;  /* 0x0000000304027224 */ /* 0x000fe200078e0200 */
[----:B------:R-:W-:-:S06]  /*1570*/  UIADD3 UR4, UPT, UPT, -UR4, URZ, URZ ;  /* 0x000000ff04047290 */ /* 0x000fcc000fffe1ff */
[----:B------:R-:W1:Y:S01]  /*1580*/  LDC.64 R8, c[0x0][0x388] ;  /* 0x0000e200ff087b82 */ /* 0x000e620000000a00 */
[----:B0-----:R-:W-:-:S03]  /*1590*/  IMAD.WIDE.U32 R6, R4, 0x4, R6 ;  /* 0x0000000404067825 */ /* 0x001fc600078e0006 */
[----:B------:R-:W-:-:S07]  /*15a0*/  MOV R10, R6 ;  /* 0x00000006000a7202 */ /* 0x000fce0000000f00 */
.L_x_36:
[----:B-1----:R-:W-:Y:S01]  /*15b0*/  IMAD.WIDE R4, R2, 0x4, R8 ;  /* 0x0000000402047825 */ /* 0x002fe200078e0208 */
[----:B------:R-:W-:-:S05]  /*15c0*/  MOV R6, R10 ;  /* 0x0000000a00067202 */ /* 0x000fca0000000f00 */
[----:B------:R-:W2:Y:S04]  /*15d0*/  LDG.E R5, desc[UR12][R4.64] ;  /* 0x0000000c04057981 */ /* 0x000ea8000c1e1900 */
[----:B------:R0:W2:Y:S01]  /*15e0*/  LDG.E R6, desc[UR12][R6.64] ;  /* 0x0000000c06067981 */ /* 0x0000a2000c1e1900 */
[----:B------:R-:W-:Y:S01]  /*15f0*/  UIADD3 UR4, UPT, UPT, UR4, 0x1, URZ ;  /* 0x0000000104047890 */ /* 0x000fe2000fffe0ff */
[----:B------:R-:W-:Y:S02]  /*1600*/  IADD3 R10, P0, PT, R10, 0x4, RZ ;  /* 0x000000040a0a7810 */ /* 0x000fe40007f1e0ff */
[----:B------:R-:W-:Y:S01]  /*1610*/  IADD3 R2, PT, PT, R2, R3, RZ ;  /* 0x0000000302027210 */ /* 0x000fe20007ffe0ff */
[----:B------:R-:W-:Y:S01]  /*1620*/  UISETP.NE.AND UP0, UPT, UR4, URZ, UPT ;  /* 0x000000ff0400728c */ /* 0x000fe2000bf05270 */
[----:B0-----:R-:W-:Y:S01]  /*1630*/  IADD3.X R7, PT, PT, RZ, R7, RZ, P0, !PT ;  /* 0x00000007ff077210 */ /* 0x001fe200007fe4ff */
[----:B--2---:R-:W-:-:S07]  /*1640*/  FFMA R16, R5, R6, R16 ;  /* 0x0000000605107223 */ /* 0x004fce0000000010 */
[----:B------:R-:W-:Y:S05]  /*1650*/  BRA.U UP0, `(.L_x_36) ;  /* 0xfffffffd00d47547 */ /* 0x000fea000b83ffff */
.L_x_31:
[----:B------:R-:W0:Y:S01]  /*1660*/  LDC.64 R2, c[0x0][0x398] ;  /* 0x0000e600ff027b82 */ /* 0x000e220000000a00 */
[----:B------:R-:W1:Y:S01]  /*1670*/  LDCU UR4, c[0x0][0x380] ;  /* 0x00007000ff0477ac */ /* 0x000e620008000800 */
[----:B0-----:R-:W-:-:S05]  /*1680*/  IMAD.WIDE R2, R0, 0x4, R2 ;  /* 0x0000000400027825 */ /* 0x001fca00078e0202 */
[----:B------:R-:W1:Y:S02]  /*1690*/  LDG.E R5, desc[UR12][R2.64] ;  /* 0x0000000c02057981 */ /* 0x000e64000c1e1900 */
[----:B-1----:R-:W-:-:S05]  /*16a0*/  FFMA R5, R16, UR4, R5 ;  /* 0x0000000410057c23 */ /* 0x002fca0008000005 */
[----:B------:R-:W-:Y:S01]  /*16b0*/  STG.E desc[UR12][R2.64], R5 ;  /* 0x0000000502007986 */ /* 0x000fe2000c10190c */
[----:B------:R-:W-:Y:S05]  /*16c0*/  EXIT ;  /* 0x000000000000794d */ /* 0x000fea0003800000 */
.L_x_37:
        /* <DEDUP_REMOVED lines=11> */
.L_x_64:


//--------------------- .text.Dgemv               --------------------------
	.section	.text.Dgemv,"ax",@progbits
	.align	128
        .global         Dgemv
        .type           Dgemv,@function
        .size           Dgemv,(.L_x_65 - Dgemv)
        .other          Dgemv,@"STO_CUDA_ENTRY STV_DEFAULT"
Dgemv:
.text.Dgemv:
        /* <DEDUP_REMOVED lines=13> */
[----:B------:R-:W-:Y:S01]  /*00d0*/  CS2R R24, SRZ ;  /* 0x0000000000187805 */ /* 0x000fe2000001ff00 */
[----:B0-----:R-:W-:-:S09]  /*00e0*/  UISETP.GE.AND UP0, UPT, UR8, 0x1, UPT ;  /* 0x000000010800788c */ /* 0x001fd2000bf06270 */
[----:B------:R-:W-:Y:S05]  /*00f0*/  BRA.U !UP0, `(.L_x_39) ;  /* 0x0000000908787547 */ /* 0x000fea000b800000 */
[----:B------:R-:W-:Y:S01]  /*0100*/  UIADD3 UR4, UPT, UPT, UR8, -0x1, URZ ;  /* 0xffffffff08047890 */ /* 0x000fe2000fffe0ff */
[----:B------:R-:W-:Y:S01]  /*0110*/  HFMA2 R3, -RZ, RZ, 0, 0 ;  /* 0x00000000ff037431 */ /* 0x000fe200000001ff */
[----:B------:R-:W-:Y:S02]  /*0120*/  ULOP3.LUT UR9, UR8, 0xf, URZ, 0xc0, !UPT ;  /* 0x0000000f08097892 */ /* 0x000fe4000f8ec0ff */
[----:B------:R-:W-:Y:S01]  /*0130*/  IMAD R2, R0, UR8, RZ ;  /* 0x0000000800027c24 */ /* 0x000fe2000f8e02ff */
[----:B------:R-:W-:Y:S01]  /*0140*/  UISETP.GE.U32.AND UP1, UPT, UR4, 0xf, UPT ;  /* 0x0000000f0400788c */ /* 0x000fe2000bf26070 */
[----:B------:R-:W-:Y:S01]  /*0150*/  CS2R R24, SRZ ;  /* 0x0000000000187805 */ /* 0x000fe2000001ff00 */
[----:B------:R-:W-:-:S07]  /*0160*/  UISETP.NE.AND UP0, UPT, UR9, URZ, UPT ;  /* 0x000000ff0900728c */ /* 0x000fce000bf05270 */
[----:B------:R-:W-:Y:S05]  /*0170*/  BRA.U !UP1, `(.L_x_40) ;  /* 0x0000000509207547 */ /* 0x000fea000b800000 */
[----:B------:R-:W0:Y:S01]  /*0180*/  LDCU.64 UR4, c[0x0][0x390] ;  /* 0x00007200ff0477ac */ /* 0x000e220008000a00 */
[----:B------:R-:W-:Y:S02]  /*0190*/  MOV R26, R2 ;  /* 0x00000002001a7202 */ /* 0x000fe40000000f00 */
[----:B------:R-:W-:Y:S01]  /*01a0*/  CS2R R24, SRZ ;  /* 0x0000000000187805 */ /* 0x000fe2000001ff00 */
        /* <DEDUP_REMOVED lines=10> */
.L_x_41:
[----:B------:R-:W-:Y:S02]  /*0250*/  MOV R4, UR6 ;  /* 0x0000000600047c02 */ /* 0x000fe40008000f00 */
[----:B------:R-:W-:Y:S02]  /*0260*/  MOV R5, UR7 ;  /* 0x0000000700057c02 */ /* 0x000fe40008000f00 */
[----:B------:R-:W-:Y:S02]  /*0270*/  MOV R6, R10 ;  /* 0x0000000a00067202 */ /* 0x000fe40000000f00 */
[----:B------:R-:W-:Y:S01]  /*0280*/  MOV R7, R11 ;  /* 0x0000000b00077202 */ /* 0x000fe20000000f00 */
[----:B------:R-:W-:-:S04]  /*0290*/  IMAD.WIDE R4, R26, 0x8, R4 ;  /* 0x000000081a047825 */ /* 0x000fc800078e0204 */
[----:B------:R-:W2:Y:S04]  /*02a0*/  LDG.E.64 R22, desc[UR12][R6.64+-0x40] ;  /* 0xffffc00c06167981 */ /* 0x000ea8000c1e1b00 */
[----:B------:R-:W2:Y:S04]  /*02b0*/  LDG.E.64 R12, desc[UR12][R4.64+-0x40] ;  /* 0xffffc00c040c7981 */ /* 0x000ea8000c1e1b00 */
[----:B------:R-:W3:Y:S04]  /*02c0*/  LDG.E.64 R20, desc[UR12][R6.64+-0x38] ;  /* 0xffffc80c06147981 */ /* 0x000ee8000c1e1b00 */
[----:B------:R-:W3:Y:S04]  /*02d0*/  LDG.E.64 R16, desc[UR12][R4.64+-0x38] ;  /* 0xffffc80c04107981 */ /* 0x000ee8000c1e1b00 */
[----:B------:R-:W4:Y:S04]  /*02e0*/  LDG.E.64 R14, desc[UR12][R6.64+-0x30] ;  /* 0xffffd00c060e7981 */ /* 0x000f28000c1e1b00 */
[----:B------:R-:W4:Y:S04]  /*02f0*/  LDG.E.64 R10, desc[UR12][R4.64+-0x30] ;  /* 0xffffd00c040a7981 */ /* 0x000f28000c1e1b00 */
[----:B------:R-:W5:Y:S04]  /*0300*/  LDG.E.64 R18, desc[UR12][R6.64+-0x28] ;  /* 0xffffd80c06127981 */ /* 0x000f68000c1e1b00 */
[----:B------:R-:W5:Y:S01]  /*0310*/  LDG.E.64 R8, desc[UR12][R4.64+-0x28] ;  /* 0xffffd80c04087981 */ /* 0x000f62000c1e1b00 */
[----:B--2---:R-:W-:-:S03]  /*0320*/  DFMA R22, R12, R22, R24 ;  /* 0x000000160c16722b */ /* 0x004fc60000000018 */
[----:B------:R-:W2:Y:S04]  /*0330*/  LDG.E.64 R24, desc[UR12][R6.64+-0x20] ;  /* 0xffffe00c06187981 */ /* 0x000ea8000c1e1b00 */
[----:B------:R-:W2:Y:S01]  /*0340*/  LDG.E.64 R12, desc[UR12][R4.64+-0x20] ;  /* 0xffffe00c040c7981 */ /* 0x000ea2000c1e1b00 */
[----:B---3--:R-:W-:-:S03]  /*0350*/  DFMA R20, R16, R20, R22 ;  /* 0x000000141014722b */ /* 0x008fc60000000016 */
[----:B------:R-:W3:Y:S04]  /*0360*/  LDG.E.64 R22, desc[UR12][R6.64+-0x18] ;  /* 0xffffe80c06167981 */ /* 0x000ee8000c1e1b00 */
[----:B------:R-:W3:Y:S01]  /*0370*/  LDG.E.64 R16, desc[UR12][R4.64+-0x18] ;  /* 0xffffe80c04107981 */ /* 0x000ee2000c1e1b00 */
[----:B----4-:R-:W-:-:S03]  /*0380*/  DFMA R14, R10, R14, R20 ;  /* 0x0000000e0a0e722b */ /* 0x010fc60000000014 */
[----:B------:R-:W4:Y:S04]  /*0390*/  LDG.E.64 R10, desc[UR12][R6.64+-0x10] ;  /* 0xfffff00c060a7981 */ /* 0x000f28000c1e1b00 */
[----:B------:R-:W4:Y:S01]  /*03a0*/  LDG.E.64 R20, desc[UR12][R4.64+-0x10] ;  /* 0xfffff00c04147981 */ /* 0x000f22000c1e1b00 */
[----:B-----5:R-:W-:-:S03]  /*03b0*/  DFMA R18, R8, R18, R14 ;  /* 0x000000120812722b */ /* 0x020fc6000000000e */
        /* <DEDUP_REMOVED lines=26> */
[----:B------:R-:W-:Y:S01]  /*0560*/  UIADD3 UR11, UPT, UPT, UR11, 0x10, URZ ;  /* 0x000000100b0b7890 */ /* 0x000fe2000fffe0ff */
[----:B------:R-:W-:-:S03]  /*0570*/  IADD3 R26, PT, PT, R26, 0x10, RZ ;  /* 0x000000101a1a7810 */ /* 0x000fc60007ffe0ff */
[----:B------:R-:W-:Y:S01]  /*0580*/  UISETP.NE.AND UP1, UPT, UR11, URZ, UPT ;  /* 0x000000ff0b00728c */ /* 0x000fe2000bf25270 */
[----:B--2---:R-:W-:-:S08]  /*0590*/  DFMA R10, R14, R12, R10 ;  /* 0x0000000c0e0a722b */ /* 0x004fd0000000000a */
[----:B---3--:R-:W-:-:S08]  /*05a0*/  DFMA R10, R18, R16, R10 ;  /* 0x00000010120a722b */ /* 0x008fd0000000000a */
[----:B----4-:R-:W-:Y:S01]  /*05b0*/  DFMA R24, R24, R22, R10 ;  /* 0x000000161818722b */ /* 0x010fe2000000000a */
[----:B------:R-:W-:-:S04]  /*05c0*/  IADD3 R10, P0, PT, R6, 0x80, RZ ;  /* 0x00000080060a7810 */ /* 0x000fc80007f1e0ff */
[----:B------:R-:W-:-:S03]  /*05d0*/  IADD3.X R11, PT, PT, RZ, R7, RZ, P0, !PT ;  /* 0x00000007ff0b7210 */ /* 0x000fc600007fe4ff */
[----:B-----5:R-:W-:Y:S01]  /*05e0*/  DFMA R24, R20, R8, R24 ;  /* 0x000000081418722b */ /* 0x020fe20000000018 */
[----:B------:R-:W-:Y:S10]  /*05f0*/  BRA.U UP1, `(.L_x_41) ;  /* 0xfffffffd01147547 */ /* 0x000ff4000b83ffff */
.L_x_40:
        /* <DEDUP_REMOVED lines=9> */
[----:B------:R-:W2:Y:S01]  /*0690*/  LDG.E.64 R12, desc[UR12][R10.64] ;  /* 0x0000000c0a0c7981 */ /* 0x000ea2000c1e1b00 */
[----:B-1----:R-:W-:-:S03]  /*06a0*/  IMAD.WIDE.U32 R4, R3, 0x8, R4 ;  /* 0x0000000803047825 */ /* 0x002fc600078e0004 */
[----:B------:R-:W3:Y:S04]  /*06b0*/  LDG.E.64 R16, desc[UR12][R10.64+0x8] ;  /* 0x0000080c0a107981 */ /* 0x000ee8000c1e1b00 */
[----:B------:R-:W2:Y:S04]  /*06c0*/  LDG.E.64 R14, desc[UR12][R4.64] ;  /* 0x0000000c040e7981 */ /* 0x000ea8000c1e1b00 */
[----:B------:R-:W3:Y:S04]  /*06d0*/  LDG.E.64 R18, desc[UR12][R4.64+0x8] ;  /* 0x0000080c04127981 */ /* 0x000ee8000c1e1b00 */
[----:B------:R-:W4:Y:S04]  /*06e0*/  LDG.E.64 R20, desc[UR12][R10.64+0x10] ;  /* 0x0000100c0a147981 */ /* 0x000f28000c1e1b00 */
[----:B------:R-:W4:Y:S04]  /*06f0*/  LDG.E.64 R22, desc[UR12][R4.64+0x10] ;  /* 0x0000100c04167981 */ /* 0x000f28000c1e1b00 */
[----:B------:R-:W5:Y:S04]  /*0700*/  LDG.E.64 R6, desc[UR12][R10.64+0x18] ;  /* 0x0000180c0a067981 */ /* 0x000f68000c1e1b00 */
[----:B------:R-:W5:Y:S04]  /*0710*/  LDG.E.64 R8, desc[UR12][R4.64+0x18] ;  /* 0x0000180c04087981 */ /* 0x000f68000c1e1b00 */
        /* <DEDUP_REMOVED lines=11> */
[----:B-----5:R-:W-:Y:S01]  /*07d0*/  DFMA R6, R6, R8, R20 ;  /* 0x000000080606722b */ /* 0x020fe20000000014 */
[----:B------:R-:W-:-:S07]  /*07e0*/  IADD3 R3, PT, PT, R3, 0x8, RZ ;  /* 0x0000000803037810 */ /* 0x000fce0007ffe0ff */
[----:B--2---:R-:W-:-:S08]  /*07f0*/  DFMA R6, R12, R14, R6 ;  /* 0x0000000e0c06722b */ /* 0x004fd00000000006 */
[----:B---3--:R-:W-:-:S08]  /*0800*/  DFMA R6, R16, R18, R6 ;  /* 0x000000121006722b */ /* 0x008fd00000000006 */
[----:B----4-:R-:W-:-:S08]  /*0810*/  DFMA R24, R22, R24, R6 ;  /* 0x000000181618722b */ /* 0x010fd00000000006 */
[----:B------:R-:W-:-:S11]  /*0820*/  DFMA R24, R26, R28, R24 ;  /* 0x0000001c1a18722b */ /* 0x000fd60000000018 */
.L_x_42:
        /* <DEDUP_REMOVED lines=17> */
[----:B------:R-:W5:Y:S01]  /*0940*/  LDG.E.64 R14, desc[UR12][R20.64+0x18] ;  /* 0x0000180c140e7981 */ /* 0x000f62000c1e1b00 */
[----:B------:R-:W-:Y:S01]  /*0950*/  IADD3 R3, PT, PT, R3, 0x4, RZ ;  /* 0x0000000403037810 */ /* 0x000fe20007ffe0ff */
[----:B--2---:R-:W-:-:S08]  /*0960*/  DFMA R18, R18, R22, R24 ;  /* 0x000000161212722b */ /* 0x004fd00000000018 */
[----:B---3--:R-:W-:-:S08]  /*0970*/  DFMA R8, R8, R10, R18 ;  /* 0x0000000a0808722b */ /* 0x008fd00000000012 */
[----:B----4-:R-:W-:-:S08]  /*0980*/  DFMA R4, R4, R6, R8 ;  /* 0x000000060404722b */ /* 0x010fd00000000008 */
[----:B-----5:R-:W-:-:S11]  /*0990*/  DFMA R24, R12, R14, R4 ;  /* 0x0000000e0c18722b */ /* 0x020fd60000000004 */
.L_x_43:
        /* <DEDUP_REMOVED lines=8> */
.L_x_44:
[----:B-1----:R-:W-:Y:S01]  /*0a20*/  IMAD.WIDE R2, R9, 0x8, R6 ;  /* 0x0000000809027825 */ /* 0x002fe200078e0206 */
[----:B------:R-:W-:-:S03]  /*0a30*/  MOV R5, R11 ;  /* 0x0000000b00057202 */ /* 0x000fc60000000f00 */
[----:B------:R-:W-:Y:S02]  /*0a40*/  IMAD.MOV.U32 R4, RZ, RZ, R8 ;  /* 0x000000ffff047224 */ /* 0x000fe400078e0008 */
[----:B------:R-:W2:Y:S04]  /*0a50*/  LDG.E.64 R2, desc[UR12][R2.64] ;  /* 0x0000000c02027981 */ /* 0x000ea8000c1e1b00 */
[----:B------:R-:W2:Y:S01]  /*0a60*/  LDG.E.64 R4, desc[UR12][R4.64] ;  /* 0x0000000c04047981 */ /* 0x000ea2000c1e1b00 */
[----:B------:R-:W-:Y:S01]  /*0a70*/  UIADD3 UR4, UPT, UPT, UR4, 0x1, URZ ;  /* 0x0000000104047890 */ /* 0x000fe2000fffe0ff */
[----:B------:R-:W-:Y:S02]  /*0a80*/  IADD3 R8, P0, PT, R8, 0x8, RZ ;  /* 0x0000000808087810 */ /* 0x000fe40007f1e0ff */
[----:B------:R-:W-:Y:S01]  /*0a90*/  IADD3 R9, PT, PT, R9, 0x1, RZ ;  /* 0x0000000109097810 */ /* 0x000fe20007ffe0ff */
[----:B------:R-:W-:Y:S01]  /*0aa0*/  UISETP.NE.AND UP0, UPT, UR4, URZ, UPT ;  /* 0x000000ff0400728c */ /* 0x000fe2000bf05270 */
[----:B------:R-:W-:Y:S01]  /*0ab0*/  IADD3.X R11, PT, PT, RZ, R11, RZ, P0, !PT ;  /* 0x0000000bff0b7210 */ /* 0x000fe200007fe4ff */
[----:B--2---:R-:W-:-:S07]  /*0ac0*/  DFMA R24, R2, R4, R24 ;  /* 0x000000040218722b */ /* 0x004fce0000000018 */
[----:B------:R-:W-:Y:S05]  /*0ad0*/  BRA.U UP0, `(.L_x_44) ;  /* 0xfffffffd00d07547 */ /* 0x000fea000b83ffff */
.L_x_39:
[----:B------:R-:W0:Y:S01]  /*0ae0*/  LDC.64 R2, c[0x0][0x398] ;  /* 0x0000e600ff027b82 */ /* 0x000e220000000a00 */
[----:B------:R-:W1:Y:S01]  /*0af0*/  LDCU.64 UR4, c[0x0][0x380] ;  /* 0x00007000ff0477ac */ /* 0x000e620008000a00 */
[----:B0-----:R-:W-:-:S05]  /*0b00*/  IMAD.WIDE R2, R0, 0x8, R2 ;  /* 0x0000000800027825 */ /* 0x001fca00078e0202 */
[----:B------:R-:W1:Y:S02]  /*0b10*/  LDG.E.64 R4, desc[UR12][R2.64] ;  /* 0x0000000c02047981 */ /* 0x000e64000c1e1b00 */
[----:B-1----:R-:W-:-:S07]  /*0b20*/  DFMA R4, R24, UR4, R4 ;  /* 0x0000000418047c2b */ /* 0x002fce0008000004 */
[----:B------:R-:W-:Y:S01]  /*0b30*/  STG.E.64 desc[UR12][R2.64], R4 ;  /* 0x0000000402007986 */ /* 0x000fe2000c101b0c */
[----:B------:R-:W-:Y:S05]  /*0b40*/  EXIT ;  /* 0x000000000000794d */ /* 0x000fea0003800000 */
.L_x_38:
[----:B------:R-:W0:Y:S02]  /*0b50*/  LDC R3, c[0x0][0x3a4] ;  /* 0x0000e900ff037b82 */ /* 0x000e240000000800 */
[----:B0-----:R-:W-:-:S13]  /*0b60*/  ISETP.GE.AND P0, PT, R0, R3, PT ;  /* 0x000000030000720c */ /* 0x001fda0003f06270 */
[----:B------:R-:W-:Y:S05]  /*0b70*/  @P0 EXIT ;  /* 0x000000000000094d */ /* 0x000fea0003800000 */
[----:B------:R-:W0:Y:S01]  /*0b80*/  LDCU UR4, c[0x0][0x3a0] ;  /* 0x00007400ff0477ac */ /* 0x000e220008000800 */
[----:B------:R-:W-:Y:S01]  /*0b90*/  CS2R R20, SRZ ;  /* 0x0000000000147805 */ /* 0x000fe2000001ff00 */
[----:B0-----:R-:W-:-:S09]  /*0ba0*/  UISETP.GE.AND UP0, UPT, UR4, 0x1, UPT ;  /* 0x000000010400788c */ /* 0x001fd2000bf06270 */
[----:B------:R-:W-:Y:S05]  /*0bb0*/  BRA.U !UP0, `(.L_x_45) ;  /* 0x0000000908c47547 */ /* 0x000fea000b800000 */
[----:B------:R-:W-:Y:S01]  /*0bc0*/  UISETP.GE.U32.AND UP1, UPT, UR4, 0x10, UPT ;  /* 0x000000100400788c */ /* 0x000fe2000bf26070 */
[----:B------:R-:W-:Y:S01]  /*0bd0*/  MOV R2, RZ ;  /* 0x000000ff00027202 */ /* 0x000fe20000000f00 */
[----:B------:R-:W-:Y:S01]  /*0be0*/  ULOP3.LUT UR5, UR4, 0xf, URZ, 0xc0, !UPT ;  /* 0x0000000f04057892 */ /* 0x000fe2000f8ec0ff */
[----:B------:R-:W-:-:S03]  /*0bf0*/  CS2R R20, SRZ ;  /* 0x0000000000147805 */ /* 0x000fc6000001ff00 */
[----:B------:R-:W-:-:S03]  /*0c00*/  UISETP.NE.AND UP0, UPT, UR5, URZ, UPT ;  /* 0x000000ff0500728c */ /* 0x000fc6000bf05270 */
[----:B------:R-:W-:Y:S08]  /*0c10*/  BRA.U !UP1, `(.L_x_46) ;  /* 0x00000005094c7547 */ /* 0x000ff0000b800000 */
[----:B------:R-:W0:Y:S01]  /*0c20*/  LDCU.64 UR6, c[0x0][0x390] ;  /* 0x00007200ff0677ac */ /* 0x000e220008000a00 */
[----:B------:R-:W-:Y:S02]  /*0c30*/  MOV R26, R0 ;  /* 0x00000000001a7202 */ /* 0x000fe40000000f00 */
[----:B------:R-:W-:Y:S01]  /*0c40*/  CS2R R20, SRZ ;  /* 0x0000000000147805 */ /* 0x000fe2000001ff00 */
[----:B------:R-:W-:-:S04]  /*0c50*/  ULOP3.LUT UR8, UR4, 0x7ffffff0, URZ, 0xc0, !UPT ;  /* 0x7ffffff004087892 */ /* 0x000fc8000f8ec0ff */
[----:B------:R-:W-:Y:S02]  /*0c60*/  UIADD3 UR9, UPT, UPT, -UR8, URZ, URZ ;  /* 0x000000ff08097290 */ /* 0x000fe4000fffe1ff */
[----:B------:R-:W-:Y:S01]  /*0c70*/  MOV R2, UR8 ;  /* 0x0000000800027c02 */ /* 0x000fe20008000f00 */
[----:B0-----:R-:W-:-:S04]  /*0c80*/  UIADD3 UR6, UP1, UPT, UR6, 0x40, URZ ;  /* 0x0000004006067890 */ /* 0x001fc8000ff3e0ff */
[----:B------:R-:W-:Y:S02]  /*0c90*/  UIADD3.X UR7, UPT, UPT, URZ, UR7, URZ, UP1, !UPT ;  /* 0x00000007ff077290 */ /* 0x000fe40008ffe4ff */
[----:B------:R-:W-:-:S04]  /*0ca0*/  MOV R8, UR6 ;  /* 0x0000000600087c02 */ /* 0x000fc80008000f00 */
[----:B------:R-:W-:-:S07]  /*0cb0*/  MOV R9, UR7 ;  /* 0x0000000700097c02 */ /* 0x000fce0008000f00 */
.L_x_47:
[----:B------:R-:W0:Y:S01]  /*0cc0*/  LDC.64 R28, c[0x0][0x388] ;  /* 0x0000e200ff1c7b82 */ /* 0x000e220000000a00 */
[----:B------:R-:W-:Y:S01]  /*0cd0*/  MOV R4, R8 ;  /* 0x0000000800047202 */ /* 0x000fe20000000f00 */
[----:B------:R-:W-:-:S05]  /*0ce0*/  IMAD.MOV.U32 R5, RZ, RZ, R9 ;  /* 0x000000ffff057224 */ /* 0x000fca00078e0009 */
[----:B------:R-:W2:Y:S04]  /*0cf0*/  LDG.E.64 R6, desc[UR12][R4.64+-0x40] ;  /* 0xffffc00c04067981 */ /* 0x000ea8000c1e1b00 */
[----:B------:R-:W3:Y:S04]  /*0d00*/  LDG.E.64 R16, desc[UR12][R4.64+-0x38] ;  /* 0xffffc80c04107981 */ /* 0x000ee8000c1e1b00 */
[----:B------:R-:W4:Y:S04]  /*0d10*/  LDG.E.64 R8, desc[UR12][R4.64+-0x30] ;  /* 0xffffd00c04087981 */ /* 0x000f28000c1e1b00 */
[----:B------:R-:W5:Y:S01]  /*0d20*/  LDG.E.64 R24, desc[UR12][R4.64+-0x28] ;  /* 0xffffd80c04187981 */ /* 0x000f62000c1e1b00 */
[----:B0-----:R-:W-:-:S05]  /*0d30*/  IMAD.WIDE R28, R26, 0x8, R28 ;  /* 0x000000081a1c7825 */ /* 0x001fca00078e021c */
[----:B------:R0:W2:Y:S02]  /*0d40*/  LDG.E.64 R14, desc[UR12][R28.64] ;  /* 0x0000000c1c0e7981 */ /* 0x0000a4000c1e1b00 */
[----:B0-----:R-:W-:-:S05]  /*0d50*/  IMAD.WIDE R28, R3, 0x8, R28 ;  /* 0x00000008031c7825 */ /* 0x001fca00078e021c */
[----:B------:R-:W3:Y:S01]  /*0d60*/  LDG.E.64 R18, desc[UR12][R28.64] ;  /* 0x0000000c1c127981 */ /* 0x000ee2000c1e1b00 */
[----:B------:R-:W-:-:S05]  /*0d70*/  IMAD.WIDE R22, R3, 0x8, R28 ;  /* 0x0000000803167825 */ /* 0x000fca00078e021c */
[----:B------:R0:W4:Y:S02]  /*0d80*/  LDG.E.64 R12, desc[UR12][R22.64] ;  /* 0x0000000c160c7981 */ /* 0x000124000c1e1b00 */
[----:B0-----:R-:W-:-:S05]  /*0d90*/  IMAD.WIDE R22, R3, 0x8, R22 ;  /* 0x0000000803167825 */ /* 0x001fca00078e0216 */
[----:B------:R-:W5:Y:S01]  /*0da0*/  LDG.E.64 R10, desc[UR12][R22.64] ;  /* 0x0000000c160a7981 */ /* 0x000f62000c1e1b00 */
[----:B--2---:R-:W-:Y:S01]  /*0db0*/  DFMA R6, R14, R6, R20 ;  /* 0x000000060e06722b */ /* 0x004fe20000000014 */
[----:B------:R-:W-:-:S04]  /*0dc0*/  IMAD.WIDE R14, R3, 0x8, R22 ;  /* 0x00000008030e7825 */ /* 0x000fc800078e0216 */
[----:B------:R-:W-:-:S05]  /*0dd0*/  IMAD.WIDE R28, R3, 0x8, R14 ;  /* 0x00000008031c7825 */ /* 0x000fca00078e020e */
[----:B------:R0:W2:Y:S01]  /*0de0*/  LDG.E.64 R20, desc[UR12][R28.64] ;  /* 0x0000000c1c147981 */ /* 0x0000a2000c1e1b00 */
[----:B---3--:R-:W-:-:S03]  /*0df0*/  DFMA R16, R18, R16, R6 ;  /* 0x000000101210722b */ /* 0x008fc60000000006 */
[----:B------:R-:W3:Y:S04]  /*0e00*/  LDG.E.64 R6, desc[UR12][R4.64+-0x20] ;  /* 0xffffe00c04067981 */ /* 0x000ee8000c1e1b00 */
[----:B------:R-:W3:Y:S01]  /*0e10*/  LDG.E.64 R18, desc[UR12][R14.64] ;  /* 0x0000000c0e127981 */ /* 0x000ee2000c1e1b00 */
[----:B----4-:R-:W-:-:S03]  /*0e20*/  DFMA R12, R12, R8, R16 ;  /* 0x000000080c0c722b */ /* 0x010fc60000000010 */
[----:B------:R-:W2:Y:S01]  /*0e30*/  LDG.E.64 R8, desc[UR12][R4.64+-0x18] ;  /* 0xffffe80c04087981 */ /* 0x000ea2000c1e1b00 */
[----:B0-----:R-:W-:-:S03]  /*0e40*/  IMAD.WIDE R28, R3, 0x8, R28 ;  /* 0x00000008031c7825 */ /* 0x001fc600078e021c */
[----:B------:R-:W4:Y:S01]  /*0e50*/  LDG.E.64 R14, desc[UR12][R4.64+-0x8] ;  /* 0xfffff80c040e7981 */ /* 0x000f22000c1e1b00 */
[----:B------:R-:W-:Y:S01]  /*0e60*/  IMAD.WIDE R22, R3, 0x8, R28 ;  /* 0x0000000803167825 */ /* 0x000fe200078e021c */
[----:B-----5:R-:W-:-:S04]  /*0e70*/  DFMA R24, R10, R24, R12 ;  /* 0x000000180a18722b */ /* 0x020fc8000000000c */
[----:B------:R-:W4:Y:S04]  /*0e80*/  LDG.E.64 R16, desc[UR12][R22.64] ;  /* 0x0000000c16107981 */ /* 0x000f28000c1e1b00 */
[----:B------:R-:W5:Y:S04]  /*0e90*/  LDG.E.64 R10, desc[UR12][R4.64+-0x10] ;  /* 0xfffff00c040a7981 */ /* 0x000f68000c1e1b00 */
[----:B------:R0:W5:Y:S01]  /*0ea0*/  LDG.E.64 R12, desc[UR12][R28.64] ;  /* 0x0000000c1c0c7981 */ /* 0x000162000c1e1b00 */
[----:B---3--:R-:W-:Y:S01]  /*0eb0*/  DFMA R6, R18, R6, R24 ;  /* 0x000000061206722b */ /* 0x008fe20000000018 */
[----:B------:R-:W-:-:S02]  /*0ec0*/  IMAD.WIDE R24, R3, 0x8, R22 ;  /* 0x0000000803187825 */ /* 0x000fc400078e0216 */
[----:B------:R-:W3:Y:S05]  /*0ed0*/  LDG.E.64 R22, desc[UR12][R4.64+0x18] ;  /* 0x0000180c04167981 */ /* 0x000eea000c1e1b00 */
[----:B--2---:R-:W-:Y:S02]  /*0ee0*/  DFMA R20, R20, R8, R6 ;  /* 0x000000081414722b */ /* 0x004fe40000000006 */
[----:B------:R-:W2:Y:S01]  /*0ef0*/  LDG.E.64 R6, desc[UR12][R4.64] ;  /* 0x0000000c04067981 */ /* 0x000ea2000c1e1b00 */
[----:B------:R-:W-:-:S03]  /*0f00*/  IMAD.WIDE R18, R3, 0x8, R24 ;  /* 0x0000000803127825 */ /* 0x000fc600078e0218 */
[----:B------:R-:W2:Y:S01]  /*0f10*/  LDG.E.64 R8, desc[UR12][R24.64] ;  /* 0x0000000c18087981 */ /* 0x000ea2000c1e1b00 */
[----:B0-----:R-:W-:Y:S01]  /*0f20*/  IMAD.WIDE R28, R3, 0x8, R18 ;  /* 0x00000008031c7825 */ /* 0x001fe200078e0212 */
[----:B-----5:R-:W-:Y:S02]  /*0f30*/  DFMA R20, R12, R10, R20 ;  /* 0x0000000a0c14722b */ /* 0x020fe40000000014 */
[----:B------:R-:W5:Y:S04]  /*0f40*/  LDG.E.64 R10, desc[UR12][R4.64+0x8] ;  /* 0x0000080c040a7981 */ /* 0x000f68000c1e1b00 */
[----:B------:R-:W5:Y:S02]  /*0f50*/  LDG.E.64 R12, desc[UR12][R18.64] ;  /* 0x0000000c120c7981 */ /* 0x000f64000c1e1b00 */
[----:B----4-:R-:W-:-:S02]  /*0f60*/  DFMA R14, R16, R14, R20 ;  /* 0x0000000e100e722b */ /* 0x010fc40000000014 */
[----:B------:R-:W4:Y:S01]  /*0f70*/  LDG.E.64 R16, desc[UR12][R4.64+0x10] ;  /* 0x0000100c04107981 */ /* 0x000f22000c1e1b00 */
[----:B------:R-:W-:-:S03]  /*0f80*/  IMAD.WIDE R20, R3, 0x8, R28 ;  /* 0x0000000803147825 */ /* 0x000fc600078e021c */
[----:B------:R-:W4:Y:S04]  /*0f90*/  LDG.E.64 R18, desc[UR12][R28.64] ;  /* 0x0000000c1c127981 */ /* 0x000f28000c1e1b00 */
[----:B------:R0:W3:Y:S02]  /*0fa0*/  LDG.E.64 R24, desc[UR12][R20.64] ;  /* 0x0000000c14187981 */ /* 0x0000e4000c1e1b00 */
[----:B0-----:R-:W-:Y:S01]  /*0fb0*/  IMAD.WIDE R20, R3, 0x8, R20 ;  /* 0x0000000803147825 */ /* 0x001fe200078e0214 */
[----:B--2---:R-:W-:-:S04]  /*0fc0*/  DFMA R6, R8, R6, R14 ;  /* 0x000000060806722b */ /* 0x004fc8000000000e */
[----:B------:R-:W2:Y:S04]  /*0fd0*/  LDG.E.64 R8, desc[UR12][R20.64] ;  /* 0x0000000c14087981 */ /* 0x000ea8000c1e1b00 */
[----:B------:R-:W2:Y:S01]  /*0fe0*/  LDG.E.64 R14, desc[UR12][R4.64+0x28] ;  /* 0x0000280c040e7981 */ /* 0x000ea2000c1e1b00 */
[----:B-----5:R-:W-:-:S03]  /*0ff0*/  DFMA R12, R12, R10, R6 ;  /* 0x0000000a0c0c722b */ /* 0x020fc60000000006 */
[----:B------:R-:W2:Y:S01]  /*1000*/  LDG.E.64 R6, desc[UR12][R4.64+0x20] ;  /* 0x0000200c04067981 */ /* 0x000ea2000c1e1b00 */
[----:B------:R-:W-:-:S04]  /*1010*/  IMAD.WIDE R10, R3, 0x8, R20 ;  /* 0x00000008030a7825 */ /* 0x000fc800078e0214 */
[----:B----4-:R-:W-:Y:S02]  /*1020*/  DFMA R16, R18, R16, R12 ;  /* 0x000000101210722b */ /* 0x010fe4000000000c */
[----:B------:R0:W4:Y:S04]  /*1030*/  LDG.E.64 R12, desc[UR12][R10.64] ;  /* 0x0000000c0a0c7981 */ /* 0x000128000c1e1b00 */
[----:B------:R-:W5:Y:S02]  /*1040*/  LDG.E.64 R18, desc[UR12][R4.64+0x30] ;  /* 0x0000300c04127981 */ /* 0x000f64000c1e1b00 */
[----:B---3--:R-:W-:Y:S02]  /*1050*/  DFMA R22, R24, R22, R16 ;  /* 0x000000161816722b */ /* 0x008fe40000000010 */
[----:B------:R-:W3:Y:S01]  /*1060*/  LDG.E.64 R24, desc[UR12][R4.64+0x38] ;  /* 0x0000380c04187981 */ /* 0x000ee2000c1e1b00 */
[----:B0-----:R-:W-:-:S05]  /*1070*/  IMAD.WIDE R10, R3, 0x8, R10 ;  /* 0x00000008030a7825 */ /* 0x001fca00078e020a */
[----:B------:R-:W5:Y:S01]  /*1080*/  LDG.E.64 R16, desc[UR12][R10.64] ;  /* 0x0000000c0a107981 */ /* 0x000f62000c1e1b00 */
[----:B------:R-:W-:-:S05]  /*1090*/  IMAD.WIDE R28, R3, 0x8, R10 ;  /* 0x00000008031c7825 */ /* 0x000fca00078e020a */
[----:B------:R-:W3:Y:S01]  /*10a0*/  LDG.E.64 R20, desc[UR12][R28.64] ;  /* 0x0000000c1c147981 */ /* 0x000ee2000c1e1b00 */
[----:B------:R-:W-:-:S04]  /*10b0*/  UIADD3 UR9, UPT, UPT, UR9, 0x10, URZ ;  /* 0x0000001009097890 */ /* 0x000fc8000fffe0ff */
[----:B------:R-:W-:Y:S01]  /*10c0*/  UISETP.NE.AND UP1, UPT, UR9, URZ, UPT ;  /* 0x000000ff0900728c */ /* 0x000fe2000bf25270 */
[----:B------:R-:W-:Y:S01]  /*10d0*/  LEA R26, R3, R26, 0x4 ;  /* 0x0000001a031a7211 */ /* 0x000fe200078e20ff */
[----:B--2---:R-:W-:-:S08]  /*10e0*/  DFMA R6, R8, R6, R22 ;  /* 0x000000060806722b */ /* 0x004fd00000000016 */
[----:B----4-:R-:W-:Y:S01]  /*10f0*/  DFMA R6, R12, R14, R6 ;  /* 0x0000000e0c06722b */ /* 0x010fe20000000006 */
[----:B------:R-:W-:-:S04]  /*1100*/  IADD3 R8, P0, PT, R4, 0x80, RZ ;  /* 0x0000008004087810 */ /* 0x000fc80007f1e0ff */
[----:B------:R-:W-:-:S03]  /*1110*/  IADD3.X R9, PT, PT, RZ, R5, RZ, P0, !PT ;  /* 0x00000005ff097210 */ /* 0x000fc600007fe4ff */
[----:B-----5:R-:W-:-:S08]  /*1120*/  DFMA R6, R16, R18, R6 ;  /* 0x000000121006722b */ /* 0x020fd00000000006 */
[----:B---3--:R-:W-:Y:S01]  /*1130*/  DFMA R20, R20, R24, R6 ;  /* 0x000000181414722b */ /* 0x008fe20000000006 */
[----:B------:R-:W-:Y:S10]  /*1140*/  BRA.U UP1, `(.L_x_47) ;  /* 0xfffffff901dc7547 */ /* 0x000ff4000b83ffff */
.L_x_46:
        /* <DEDUP_REMOVED lines=9> */
[----:B------:R0:W2:Y:S01]  /*11e0*/  LDG.E.64 R24, desc[UR12][R14.64] ;  /* 0x0000000c0e187981 */ /* 0x0000a2000c1e1b00 */
[----:B-1----:R-:W-:-:S05]  /*11f0*/  IMAD.WIDE.U32 R6, R2, 0x8, R6 ;  /* 0x0000000802067825 */ /* 0x002fca00078e0006 */
[----:B------:R-:W2:Y:S01]  /*1200*/  LDG.E.64 R22, desc[UR12][R6.64] ;  /* 0x0000000c06167981 */ /* 0x000ea2000c1e1b00 */
[----:B------:R-:W-:-:S03]  /*1210*/  IMAD.WIDE R26, R3, 0x8, R14 ;  /* 0x00000008031a7825 */ /* 0x000fc600078e020e */
[----:B------:R-:W3:Y:S04]  /*1220*/  LDG.E.64 R16, desc[UR12][R6.64+0x8] ;  /* 0x0000080c06107981 */ /* 0x000ee8000c1e1b00 */
[----:B------:R-:W3:Y:S01]  /*1230*/  LDG.E.64 R18, desc[UR12][R26.64] ;  /* 0x0000000c1a127981 */ /* 0x000ee2000c1e1b00 */
[----:B------:R-:W-:-:S03]  /*1240*/  IMAD.WIDE R28, R3, 0x8, R26 ;  /* 0x00000008031c7825 */ /* 0x000fc600078e021a */
[----:B------:R-:W4:Y:S04]  /*1250*/  LDG.E.64 R12, desc[UR12][R6.64+0x10] ;  /* 0x0000100c060c7981 */ /* 0x000f28000c1e1b00 */
[----:B------:R-:W4:Y:S01]  /*1260*/  LDG.E.64 R8, desc[UR12][R28.64] ;  /* 0x0000000c1c087981 */ /* 0x000f22000c1e1b00 */
[----:B0-----:R-:W-:-:S03]  /*1270*/  IMAD.WIDE R14, R3, 0x8, R28 ;  /* 0x00000008030e7825 */ /* 0x001fc600078e021c */
[----:B------:R-:W5:Y:S04]  /*1280*/  LDG.E.64 R10, desc[UR12][R6.64+0x18] ;  /* 0x0000180c060a7981 */ /* 0x000f68000c1e1b00 */
[----:B------:R0:W5:Y:S02]  /*1290*/  LDG.E.64 R4, desc[UR12][R14.64] ;  /* 0x0000000c0e047981 */ /* 0x000164000c1e1b00 */
[----:B0-----:R-:W-:-:S04]  /*12a0*/  IMAD.WIDE R14, R3, 0x8, R14 ;  /* 0x00000008030e7825 */ /* 0x001fc800078e020e */
[----:B------:R-:W-:-:S04]  /*12b0*/  IMAD.WIDE R26, R3, 0x8, R14 ;  /* 0x00000008031a7825 */ /* 0x000fc800078e020e */
[----:B------:R-:W-:Y:S01]  /*12c0*/  IMAD.WIDE R28, R3, 0x8, R26 ;  /* 0x00000008031c7825 */ /* 0x000fe200078e021a */
[----:B--2---:R-:W-:Y:S01]  /*12d0*/  DFMA R24, R24, R22, R20 ;  /* 0x000000161818722b */ /* 0x004fe20000000014 */
[----:B------:R-:W2:Y:S04]  /*12e0*/  LDG.E.64 R22, desc[UR12][R6.64+0x20] ;  /* 0x0000200c06167981 */ /* 0x000ea8000c1e1b00 */
[----:B------:R-:W2:Y:S03]  /*12f0*/  LDG.E.64 R20, desc[UR12][R14.64] ;  /* 0x0000000c0e147981 */ /* 0x000ea6000c1e1b00 */
[----:B---3--:R-:W-:Y:S01]  /*1300*/  DFMA R24, R18, R16, R24 ;  /* 0x000000101218722b */ /* 0x008fe20000000018 */
[----:B------:R-:W3:Y:S04]  /*1310*/  LDG.E.64 R18, desc[UR12][R6.64+0x28] ;  /* 0x0000280c06127981 */ /* 0x000ee8000c1e1b00 */
[----:B------:R-:W3:Y:S03]  /*1320*/  LDG.E.64 R16, desc[UR12][R26.64] ;  /* 0x0000000c1a107981 */ /* 0x000ee6000c1e1b00 */
[----:B----4-:R-:W-:-:S02]  /*1330*/  DFMA R8, R8, R12, R24 ;  /* 0x0000000c0808722b */ /* 0x010fc40000000018 */
[----:B------:R-:W4:Y:S04]  /*1340*/  LDG.E.64 R24, desc[UR12][R6.64+0x30] ;  /* 0x0000300c06187981 */ /* 0x000f28000c1e1b00 */
[----:B------:R0:W4:Y:S04]  /*1350*/  LDG.E.64 R12, desc[UR12][R28.64] ;  /* 0x0000000c1c0c7981 */ /* 0x000128000c1e1b00 */
[----:B------:R-:W4:Y:S01]  /*1360*/  LDG.E.64 R14, desc[UR12][R6.64+0x38] ;  /* 0x0000380c060e7981 */ /* 0x000f22000c1e1b00 */
[----:B0-----:R-:W-:-:S06]  /*1370*/  IMAD.WIDE R28, R3, 0x8, R28 ;  /* 0x00000008031c7825 */ /* 0x001fcc00078e021c */
[----:B------:R-:W4:Y:S01]  /*1380*/  LDG.E.64 R28, desc[UR12][R28.64] ;  /* 0x0000000c1c1c7981 */ /* 0x000f22000c1e1b00 */
[----:B-----5:R-:W-:Y:S01]  /*1390*/  DFMA R4, R4, R10, R8 ;  /* 0x0000000a0404722b */ /* 0x020fe20000000008 */
[----:B------:R-:W-:-:S07]  /*13a0*/  IADD3 R2, PT, PT, R2, 0x8, RZ ;  /* 0x0000000802027810 */ /* 0x000fce0007ffe0ff */
[----:B--2---:R-:W-:-:S08]  /*13b0*/  DFMA R4, R20, R22, R4 ;  /* 0x000000161404722b */ /* 0x004fd00000000004 */
[----:B---3--:R-:W-:-:S08]  /*13c0*/  DFMA R4, R16, R18, R4 ;  /* 0x000000121004722b */ /* 0x008fd00000000004 */
[----:B----4-:R-:W-:-:S08]  /*13d0*/  DFMA R4, R12, R24, R4 ;  /* 0x000000180c04722b */ /* 0x010fd00000000004 */
[----:B------:R-:W-:-:S11]  /*13e0*/  DFMA R20, R28, R14, R4 ;  /* 0x0000000e1c14722b */ /* 0x000fd60000000004 */
.L_x_48:
        /* <DEDUP_REMOVED lines=9> */
[----:B------:R-:W2:Y:S01]  /*1480*/  LDG.E.64 R4, desc[UR12][R24.64] ;  /* 0x0000000c18047981 */ /* 0x000ea2000c1e1b00 */
        /* <DEDUP_REMOVED lines=8> */
[----:B------:R-:W-:-:S03]  /*1510*/  IMAD.WIDE R16, R3, 0x8, R28 ;  /* 0x0000000803107825 */ /* 0x000fc600078e021c */
[----:B------:R-:W5:Y:S04]  /*1520*/  LDG.E.64 R18, desc[UR12][R22.64+0x18] ;  /* 0x0000180c16127981 */ /* 0x000f68000c1e1b00 */
[----:B------:R-:W5:Y:S01]  /*1530*/  LDG.E.64 R16, desc[UR12][R16.64] ;  /* 0x0000000c10107981 */ /* 0x000f62000c1e1b00 */
[----:B------:R-:W-:Y:S01]  /*1540*/  IADD3 R2, PT, PT, R2, 0x4, RZ ;  /* 0x0000000402027810 */ /* 0x000fe20007ffe0ff */
[----:B--2---:R-:W-:-:S08]  /*1550*/  DFMA R4, R4, R6, R20 ;  /* 0x000000060404722b */ /* 0x004fd00000000014 */
[----:B---3--:R-:W-:-:S08]  /*1560*/  DFMA R4, R10, R8, R4 ;  /* 0x000000080a04722b */ /* 0x008fd00000000004 */
[----:B----4-:R-:W-:-:S08]  /*1570*/  DFMA R4, R12, R14, R4 ;  /* 0x0000000e0c04722b */ /* 0x010fd00000000004 */
[----:B-----5:R-:W-:-:S11]  /*1580*/  DFMA R20, R16, R18, R4 ;  /* 0x000000121014722b */ /* 0x020fd60000000004 */
.L_x_49:
[----:B------:R-:W-:Y:S05]  /*1590*/  BRA.U !UP1, `(.L_x_45) ;  /* 0x00000001094c7547 */ /* 0x000fea000b800000 */
[----:B------:R-:W0:Y:S01]  /*15a0*/  LDC.64 R4, c[0x0][0x390] ;  /* 0x0000e400ff047b82 */ /* 0x000e220000000a00 */
[----:B------:R-:W-:-:S07]  /*15b0*/  UIADD3 UR4, UPT, UPT, -UR4, URZ, URZ ;  /* 0x000000ff04047290 */ /* 0x000fce000fffe1ff */
[----:B------:R-:W1:Y:S01]  /*15c0*/  LDC.64 R8, c[0x0][0x388] ;  /* 0x0000e200ff087b82 */ /* 0x000e620000000a00 */
[----:B0-----:R-:W-:-:S04]  /*15d0*/  IMAD.WIDE.U32 R4, R2, 0x8, R4 ;  /* 0x0000000802047825 */ /* 0x001fc800078e0004 */
[----:B------:R-:W-:Y:S01]  /*15e0*/  IMAD R2, R2, R3, R0 ;  /* 0x0000000302027224 */ /* 0x000fe200078e0200 */
[----:B------:R-:W-:Y:S02]  /*15f0*/  MOV R10, R4 ;  /* 0x00000004000a7202 */ /* 0x000fe40000000f00 */
[----:B------:R-:W-:-:S07]  /*1600*/  MOV R11, R5 ;  /* 0x00000005000b7202 */ /* 0x000fce0000000f00 */
.L_x_50:
[----:B-1----:R-:W-:Y:S01]  /*1610*/  IMAD.WIDE R4, R2, 0x8, R8 ;  /* 0x0000000802047825 */ /* 0x002fe200078e0208 */
[----:B------:R-:W-:Y:S02]  /*1620*/  MOV R6, R10 ;  /* 0x0000000a00067202 */ /* 0x000fe40000000f00 */
[----:B------:R-:W-:-:S03]  /*1630*/  MOV R7, R11 ;  /* 0x0000000b00077202 */ /* 0x000fc60000000f00 */
[----:B------:R-:W2:Y:S04]  /*1640*/  LDG.E.64 R4, desc[UR12][R4.64] ;  /* 0x0000000c04047981 */ /* 0x000ea8000c1e1b00 */
[----:B------:R-:W2:Y:S01]  /*1650*/  LDG.E.64 R6, desc[UR12][R6.64] ;  /* 0x0000000c06067981 */ /* 0x000ea2000c1e1b00 */
[----:B------:R-:W-:Y:S01]  /*1660*/  UIADD3 UR4, UPT, UPT, UR4, 0x1, URZ ;  /* 0x0000000104047890 */ /* 0x000fe2000fffe0ff */
[----:B------:R-:W-:Y:S02]  /*1670*/  IADD3 R10, P0, PT, R10, 0x8, RZ ;  /* 0x000000080a0a7810 */ /* 0x000fe40007f1e0ff */
[----:B------:R-:W-:Y:S01]  /*1680*/  IADD3 R2, PT, PT, R2, R3, RZ ;  /* 0x0000000302027210 */ /* 0x000fe20007ffe0ff */
[----:B------:R-:W-:Y:S01]  /*1690*/  UISETP.NE.AND UP0, UPT, UR4, URZ, UPT ;  /* 0x000000ff0400728c */ /* 0x000fe2000bf05270 */
[----:B------:R-:W-:Y:S01]  /*16a0*/  IADD3.X R11, PT, PT, RZ, R11, RZ, P0, !PT ;  /* 0x0000000bff0b7210 */ /* 0x000fe200007fe4ff */
[----:B--2---:R-:W-:-:S07]  /*16b0*/  DFMA R20, R4, R6, R20 ;  /* 0x000000060414722b */ /* 0x004fce0000000014 */
[----:B------:R-:W-:Y:S05]  /*16c0*/  BRA.U UP0, `(.L_x_50) ;  /* 0xfffffffd00d07547 */ /* 0x000fea000b83ffff */
.L_x_45:
[----:B------:R-:W0:Y:S01]  /*16d0*/  LDC.64 R2, c[0x0][0x398] ;  /* 0x0000e600ff027b82 */ /* 0x000e220000000a00 */
[----:B------:R-:W1:Y:S01]  /*16e0*/  LDCU.64 UR4, c[0x0][0x380] ;  /* 0x00007000ff0477ac */ /* 0x000e620008000a00 */
[----:B0-----:R-:W-:-:S05]  /*16f0*/  IMAD.WIDE R4, R0, 0x8, R2 ;  /* 0x0000000800047825 */ /* 0x001fca00078e0202 */
[----:B------:R-:W1:Y:S02]  /*1700*/  LDG.E.64 R2, desc[UR12][R4.64] ;  /* 0x0000000c04027981 */ /* 0x000e64000c1e1b00 */
[----:B-1----:R-:W-:-:S07]  /*1710*/  DFMA R2, R20, UR4, R2 ;  /* 0x0000000414027c2b */ /* 0x002fce0008000002 */
[----:B------:R-:W-:Y:S01]  /*1720*/  STG.E.64 desc[UR12][R4.64], R2 ;  /* 0x0000000204007986 */ /* 0x000fe2000c101b0c */
[----:B------:R-:W-:Y:S05]  /*1730*/  EXIT ;  /* 0x000000000000794d */ /* 0x000fea0003800000 */
.L_x_51:
        /* <DEDUP_REMOVED lines=12> */
.L_x_65:


//--------------------- .nv.shared.reserved.0     --------------------------
	.section	.nv.shared.reserved.0,"aw",@nobits
	.weak		__nv_reservedSMEM_offset_0_alias
	.size		__nv_reservedSMEM_offset_0_alias, 0, 64
	.other		__nv_reservedSMEM_offset_0_alias,@"STO_CUDA_RESERVED_SHARED STV_DEFAULT"
__nv_reservedSMEM_offset_0_alias:
	.zero		0
	.zero		64


//--------------------- .nv.constant0.reduce_sum_S --------------------------
	.section	.nv.constant0.reduce_sum_S,"a",@progbits
	.sectionflags	@""
	.align	4
.nv.constant0.reduce_sum_S:
	.zero		912


//--------------------- .nv.constant0.reduce_sum_D --------------------------
	.section	.nv.constant0.reduce_sum_D,"a",@progbits
	.sectionflags	@""
	.align	4
.nv.constant0.reduce_sum_D:
	.zero		912


//--------------------- .nv.constant0.vec_prod_S  --------------------------
	.section	.nv.constant0.vec_prod_S,"a",@progbits
	.sectionflags	@""
	.align	4
.nv.constant0.vec_prod_S:
	.zero		924


//--------------------- .nv.constant0.vec_prod_D  --------------------------
	.section	.nv.constant0.vec_prod_D,"a",@progbits
	.sectionflags	@""
	.align	4
.nv.constant0.vec_prod_D:
	.zero		924


//--------------------- .nv.constant0.Saxpy       --------------------------
	.section	.nv.constant0.Saxpy,"a",@progbits
	.sectionflags	@""
	.align	4
.nv.constant0.Saxpy:
	.zero		924


//--------------------- .nv.constant0.Daxpy       --------------------------
	.section	.nv.constant0.Daxpy,"a",@progbits
	.sectionflags	@""
	.align	4
.nv.constant0.Daxpy:
	.zero		924


//--------------------- .nv.constant0.updating_y_S --------------------------
	.section	.nv.constant0.updating_y_S,"a",@progbits
	.sectionflags	@""
	.align	4
.nv.constant0.updating_y_S:
	.zero		932


//--------------------- .nv.constant0.updating_y_D --------------------------
	.section	.nv.constant0.updating_y_D,"a",@progbits
	.sectionflags	@""
	.align	4
.nv.constant0.updating_y_D:
	.zero		940


//--------------------- .nv.constant0.soft_thresh_S --------------------------
	.section	.nv.constant0.soft_thresh_S,"a",@progbits
	.sectionflags	@""
	.align	4
.nv.constant0.soft_thresh_S:
	.zero		924


//--------------------- .nv.constant0.soft_thresh_D --------------------------
	.section	.nv.constant0.soft_thresh_D,"a",@progbits
	.sectionflags	@""
	.align	4
.nv.constant0.soft_thresh_D:
	.zero		924


//--------------------- .nv.constant0.Sgemv       --------------------------
	.section	.nv.constant0.Sgemv,"a",@progbits
	.sectionflags	@""
	.align	4
.nv.constant0.Sgemv:
	.zero		940


//--------------------- .nv.constant0.Dgemv       --------------------------
	.section	.nv.constant0.Dgemv,"a",@progbits
	.sectionflags	@""
	.align	4
.nv.constant0.Dgemv:
	.zero		940


//--------------------- SYMBOLS --------------------------

	.type		.nv.reservedSmem.offset0,@object
	.size		.nv.reservedSmem.offset0,0x4
